// auto-generated by cutlass_sweep.epilogue — config: {"arch": "sm_90", "cluster_m": 2, "cluster_n": 1, "dtype": "e4m3", "fusion": "lincomb", "tile_k": 64, "tile_m": 128, "tile_n": 64}
#include "cutlass/cutlass.h"
#include "cutlass/gemm/collective/collective_builder.hpp"
#include "cutlass/gemm/device/gemm_universal_adapter.h"
#include "cutlass/gemm/kernel/gemm_universal.hpp"
#include "cutlass/epilogue/collective/collective_builder.hpp"
#include "cutlass/epilogue/fusion/operations.hpp"
#include "cutlass/epilogue/thread/activation.h"

using Elem = cutlass::float_e4m3_t;
using Acc  = float;
using TileShape    = cute::Shape<cute::_128, cute::_64, cute::_64>;
using ClusterShape = cute::Shape<cute::_2, cute::_1, cute::_1>;
using FusionOp     = cutlass::epilogue::fusion::LinearCombination<Elem, Acc>;

using CollectiveEpilogue = typename cutlass::epilogue::collective::CollectiveBuilder<
    cutlass::arch::Sm90, cutlass::arch::OpClassTensorOp,
    TileShape, ClusterShape,
    cutlass::epilogue::collective::EpilogueTileAuto,
    Acc, Acc,
    Elem, cutlass::layout::RowMajor, 128 / cutlass::sizeof_bits<Elem>::value,
    Elem, cutlass::layout::RowMajor, 128 / cutlass::sizeof_bits<Elem>::value,
    cutlass::epilogue::TmaWarpSpecializedCooperative,
    FusionOp
  >::CollectiveOp;

using CollectiveMainloop = typename cutlass::gemm::collective::CollectiveBuilder<
    cutlass::arch::Sm90, cutlass::arch::OpClassTensorOp,
    Elem, cutlass::layout::RowMajor, 128 / cutlass::sizeof_bits<Elem>::value,
    Elem, cutlass::layout::ColumnMajor, 128 / cutlass::sizeof_bits<Elem>::value,
    Acc,
    TileShape, ClusterShape,
    cutlass::gemm::collective::StageCountAutoCarveout<
        static_cast<int>(sizeof(typename CollectiveEpilogue::SharedStorage))>,
    cutlass::gemm::KernelTmaWarpSpecializedCooperative
  >::CollectiveOp;

using GemmKernel = cutlass::gemm::kernel::GemmUniversal<
    cute::Shape<int,int,int,int>, CollectiveMainloop, CollectiveEpilogue>;
using Gemm = cutlass::gemm::device::GemmUniversalAdapter<GemmKernel>;

auto* _anchor = &cutlass::device_kernel<GemmKernel>;


// ===== COMPILED SASS (sm_90a) =====

	.target	sm_90a

	.elftype	@"ET_EXEC"


//--------------------- .note.nv.tkinfo           --------------------------
	.section	.note.nv.tkinfo,"",@"SHT_NOTE"
	.sectionflags	@"SHF_NOTE_NV_TKINFO"
	.tkinfo
        /*0018*/ 	.word	0x00000002
        /*0030*/ 	.string	""
        /*0030*/ 	.string	"ptxas"
        /*0030*/ 	.string	"Cuda compilation tools, release 13.0, V13.0.88"
        /*0030*/ 	.string	"Build cuda_13.0.r13.0/compiler.36424714_0"
        /*0030*/ 	.string	"-arch sm_90a -m 64 "



//--------------------- .note.nv.cuinfo           --------------------------
	.section	.note.nv.cuinfo,"",@"SHT_NOTE"
	.sectionflags	@"SHF_NOTE_NV_CUINFO"
        /*0018*/ 	.short	0x0002
        /*001a*/ 	.short	0x005a
        /*001c*/ 	.short	0x0082
	.zero		2


//--------------------- .nv.info                  --------------------------
	.section	.nv.info,"",@"SHT_CUDA_INFO"
	.align	4


	//----- nvinfo : EIATTR_REGCOUNT
	.align		4
        /*0000*/ 	.byte	0x04, 0x2f
        /*0002*/ 	.short	(.L_15 - .L_14)
	.align		4
.L_14:
        /*0004*/ 	.word	index@(_ZN7cutlass13device_kernelINS_4gemm6kernel13GemmUniversalIN4cute5tupleIJiiiiEEENS1_10collective13CollectiveMmaINS1_37MainloopSm90TmaGmmaWarpSpecializedFP8ILi17ENS5_IJNS4_1CILi2EEENSA_ILi1EEESC_EEENS1_35KernelTmaWarpSpecializedCooperativeEEENS5_IJNSA_ILi128EEENSA_ILi64EEESH_EEENS_12float_e4m3_tENS5_IJlSC_lEEESJ_SK_NS4_8TiledMMAINS4_8MMA_AtomIJNS4_4SM904GMMA30MMA_64x64x32_F32E4M3E4M3_SS_TNILNSO_7ScaleInE1ELSQ_1EEEEEENS4_6LayoutISD_NS5_IJSC_NSA_ILi0EEESU_EEEEENS5_IJNS4_10UnderscoreESX_SX_EEEEENS4_13SM90_TMA_LOADENS4_14ComposedLayoutINS4_7SwizzleILi2ELi4ELi3EEENS4_18smem_ptr_flag_bitsILi8EEENST_INS5_IJNSA_ILi8EEESH_EEENS5_IJSH_SC_EEEEEEEvNS4_8identityENS4_23SM90_TMA_LOAD_MULTICASTES1A_vS1B_EENS_8epilogue10collective18CollectiveEpilogueINS1E_22Sm90TmaWarpSpecializedILi2ELi2ELi16ELb0ELb0EEEJSI_NS5_IJSG_NSA_ILi32EEEEEESJ_SK_SJ_SK_NS1E_6fusion15FusionCallbacksIS1I_NS1L_17LinearCombinationISJ_fSJ_fLNS_15FloatRoundStyleE2EEESI_S1K_JEEES10_NS11_INS12_ILi1ELi4ELi3EEES15_NST_INS5_IJS16_S1J_EEENS5_IJS1J_SC_EEEEEEENS4_39AutoVectorizingCopyWithAssumedAlignmentILi128EEENS4_14SM90_TMA_STOREES1V_S1X_NS4_9Copy_AtomIJNS4_17SM90_U32x4_STSM_NENS_6half_tEEEEvEEEvvEEEEvNT_6ParamsE)
        /*0008*/ 	.word	0x000000a8


	//----- nvinfo : EIATTR_FRAME_SIZE
	.align		4
.L_15:
        /*000c*/ 	.byte	0x04, 0x11
        /*000e*/ 	.short	(.L_17 - .L_16)
	.align		4
.L_16:
        /*0010*/ 	.word	index@(_ZN7cutlass13device_kernelINS_4gemm6kernel13GemmUniversalIN4cute5tupleIJiiiiEEENS1_10collective13CollectiveMmaINS1_37MainloopSm90TmaGmmaWarpSpecializedFP8ILi17ENS5_IJNS4_1CILi2EEENSA_ILi1EEESC_EEENS1_35KernelTmaWarpSpecializedCooperativeEEENS5_IJNSA_ILi128EEENSA_ILi64EEESH_EEENS_12float_e4m3_tENS5_IJlSC_lEEESJ_SK_NS4_8TiledMMAINS4_8MMA_AtomIJNS4_4SM904GMMA30MMA_64x64x32_F32E4M3E4M3_SS_TNILNSO_7ScaleInE1ELSQ_1EEEEEENS4_6LayoutISD_NS5_IJSC_NSA_ILi0EEESU_EEEEENS5_IJNS4_10UnderscoreESX_SX_EEEEENS4_13SM90_TMA_LOADENS4_14ComposedLayoutINS4_7SwizzleILi2ELi4ELi3EEENS4_18smem_ptr_flag_bitsILi8EEENST_INS5_IJNSA_ILi8EEESH_EEENS5_IJSH_SC_EEEEEEEvNS4_8identityENS4_23SM90_TMA_LOAD_MULTICASTES1A_vS1B_EENS_8epilogue10collective18CollectiveEpilogueINS1E_22Sm90TmaWarpSpecializedILi2ELi2ELi16ELb0ELb0EEEJSI_NS5_IJSG_NSA_ILi32EEEEEESJ_SK_SJ_SK_NS1E_6fusion15FusionCallbacksIS1I_NS1L_17LinearCombinationISJ_fSJ_fLNS_15FloatRoundStyleE2EEESI_S1K_JEEES10_NS11_INS12_ILi1ELi4ELi3EEES15_NST_INS5_IJS16_S1J_EEENS5_IJS1J_SC_EEEEEEENS4_39AutoVectorizingCopyWithAssumedAlignmentILi128EEENS4_14SM90_TMA_STOREES1V_S1X_NS4_9Copy_AtomIJNS4_17SM90_U32x4_STSM_NENS_6half_tEEEEvEEEvvEEEEvNT_6ParamsE)
        /*0014*/ 	.word	0x00000000


	//----- nvinfo : EIATTR_MIN_STACK_SIZE
	.align		4
.L_17:
        /*0018*/ 	.byte	0x04, 0x12
        /*001a*/ 	.short	(.L_19 - .L_18)
	.align		4
.L_18:
        /*001c*/ 	.word	index@(_ZN7cutlass13device_kernelINS_4gemm6kernel13GemmUniversalIN4cute5tupleIJiiiiEEENS1_10collective13CollectiveMmaINS1_37MainloopSm90TmaGmmaWarpSpecializedFP8ILi17ENS5_IJNS4_1CILi2EEENSA_ILi1EEESC_EEENS1_35KernelTmaWarpSpecializedCooperativeEEENS5_IJNSA_ILi128EEENSA_ILi64EEESH_EEENS_12float_e4m3_tENS5_IJlSC_lEEESJ_SK_NS4_8TiledMMAINS4_8MMA_AtomIJNS4_4SM904GMMA30MMA_64x64x32_F32E4M3E4M3_SS_TNILNSO_7ScaleInE1ELSQ_1EEEEEENS4_6LayoutISD_NS5_IJSC_NSA_ILi0EEESU_EEEEENS5_IJNS4_10UnderscoreESX_SX_EEEEENS4_13SM90_TMA_LOADENS4_14ComposedLayoutINS4_7SwizzleILi2ELi4ELi3EEENS4_18smem_ptr_flag_bitsILi8EEENST_INS5_IJNSA_ILi8EEESH_EEENS5_IJSH_SC_EEEEEEEvNS4_8identityENS4_23SM90_TMA_LOAD_MULTICASTES1A_vS1B_EENS_8epilogue10collective18CollectiveEpilogueINS1E_22Sm90TmaWarpSpecializedILi2ELi2ELi16ELb0ELb0EEEJSI_NS5_IJSG_NSA_ILi32EEEEEESJ_SK_SJ_SK_NS1E_6fusion15FusionCallbacksIS1I_NS1L_17LinearCombinationISJ_fSJ_fLNS_15FloatRoundStyleE2EEESI_S1K_JEEES10_NS11_INS12_ILi1ELi4ELi3EEES15_NST_INS5_IJS16_S1J_EEENS5_IJS1J_SC_EEEEEEENS4_39AutoVectorizingCopyWithAssumedAlignmentILi128EEENS4_14SM90_TMA_STOREES1V_S1X_NS4_9Copy_AtomIJNS4_17SM90_U32x4_STSM_NENS_6half_tEEEEvEEEvvEEEEvNT_6ParamsE)
        /*0020*/ 	.word	0x00000000
.L_19:


//--------------------- .nv.compat                --------------------------
	.section	.nv.compat,"",@"SHT_CUDA_COMPAT_INFO"
	.align	4
        /*0000*/ 	.byte	0x02, 0x09, 0x01, 0x00, 0x02, 0x02, 0x04, 0x00, 0x02, 0x05, 0x05, 0x00, 0x03, 0x07, 0x01, 0x01
        /*0010*/ 	.byte	0x02, 0x03, 0x01, 0x00, 0x02, 0x06, 0x01, 0x00, 0x04, 0x0b, 0x08, 0x00, 0x00, 0x00, 0x00, 0x00
        /*0020*/ 	.byte	0x00, 0x00, 0x00, 0x00


//--------------------- .nv.info._ZN7cutlass13device_kernelINS_4gemm6kernel13GemmUniversalIN4cute5tupleIJiiiiEEENS1_10collective13CollectiveMmaINS1_37MainloopSm90TmaGmmaWarpSpecializedFP8ILi17ENS5_IJNS4_1CILi2EEENSA_ILi1EEESC_EEENS1_35KernelTmaWarpSpecializedCooperativeEEENS5_IJNSA_ILi128EEENSA_ILi64EEESH_EEENS_12float_e4m3_tENS5_IJlSC_lEEESJ_SK_NS4_8TiledMMAINS4_8MMA_AtomIJNS4_4SM904GMMA30MMA_64x64x32_F32E4M3E4M3_SS_TNILNSO_7ScaleInE1ELSQ_1EEEEEENS4_6LayoutISD_NS5_IJSC_NSA_ILi0EEESU_EEEEENS5_IJNS4_10UnderscoreESX_SX_EEEEENS4_13SM90_TMA_LOADENS4_14ComposedLayoutINS4_7SwizzleILi2ELi4ELi3EEENS4_18smem_ptr_flag_bitsILi8EEENST_INS5_IJNSA_ILi8EEESH_EEENS5_IJSH_SC_EEEEEEEvNS4_8identityENS4_23SM90_TMA_LOAD_MULTICASTES1A_vS1B_EENS_8epilogue10collective18CollectiveEpilogueINS1E_22Sm90TmaWarpSpecializedILi2ELi2ELi16ELb0ELb0EEEJSI_NS5_IJSG_NSA_ILi32EEEEEESJ_SK_SJ_SK_NS1E_6fusion15FusionCallbacksIS1I_NS1L_17LinearCombinationISJ_fSJ_fLNS_15FloatRoundStyleE2EEESI_S1K_JEEES10_NS11_INS12_ILi1ELi4ELi3EEES15_NST_INS5_IJS16_S1J_EEENS5_IJS1J_SC_EEEEEEENS4_39AutoVectorizingCopyWithAssumedAlignmentILi128EEENS4_14SM90_TMA_STOREES1V_S1X_NS4_9Copy_AtomIJNS4_17SM90_U32x4_STSM_NENS_6half_tEEEEvEEEvvEEEEvNT_6ParamsE --------------------------
	.section	.nv.info._ZN7cutlass13device_kernelINS_4gemm6kernel13GemmUniversalIN4cute5tupleIJiiiiEEENS1_10collective13CollectiveMmaINS1_37MainloopSm90TmaGmmaWarpSpecializedFP8ILi17ENS5_IJNS4_1CILi2EEENSA_ILi1EEESC_EEENS1_35KernelTmaWarpSpecializedCooperativeEEENS5_IJNSA_ILi128EEENSA_ILi64EEESH_EEENS_12float_e4m3_tENS5_IJlSC_lEEESJ_SK_NS4_8TiledMMAINS4_8MMA_AtomIJNS4_4SM904GMMA30MMA_64x64x32_F32E4M3E4M3_SS_TNILNSO_7ScaleInE1ELSQ_1EEEEEENS4_6LayoutISD_NS5_IJSC_NSA_ILi0EEESU_EEEEENS5_IJNS4_10UnderscoreESX_SX_EEEEENS4_13SM90_TMA_LOADENS4_14ComposedLayoutINS4_7SwizzleILi2ELi4ELi3EEENS4_18smem_ptr_flag_bitsILi8EEENST_INS5_IJNSA_ILi8EEESH_EEENS5_IJSH_SC_EEEEEEEvNS4_8identityENS4_23SM90_TMA_LOAD_MULTICASTES1A_vS1B_EENS_8epilogue10collective18CollectiveEpilogueINS1E_22Sm90TmaWarpSpecializedILi2ELi2ELi16ELb0ELb0EEEJSI_NS5_IJSG_NSA_ILi32EEEEEESJ_SK_SJ_SK_NS1E_6fusion15FusionCallbacksIS1I_NS1L_17LinearCombinationISJ_fSJ_fLNS_15FloatRoundStyleE2EEESI_S1K_JEEES10_NS11_INS12_ILi1ELi4ELi3EEES15_NST_INS5_IJS16_S1J_EEENS5_IJS1J_SC_EEEEEEENS4_39AutoVectorizingCopyWithAssumedAlignmentILi128EEENS4_14SM90_TMA_STOREES1V_S1X_NS4_9Copy_AtomIJNS4_17SM90_U32x4_STSM_NENS_6half_tEEEEvEEEvvEEEEvNT_6ParamsE,"",@"SHT_CUDA_INFO"
	.sectionflags	@""
	.align	4


	//----- nvinfo : EIATTR_CUDA_API_VERSION
	.align		4
        /*0000*/ 	.byte	0x04, 0x37
        /*0002*/ 	.short	(.L_21 - .L_20)
.L_20:
        /*0004*/ 	.word	0x00000082


	//----- nvinfo : EIATTR_KPARAM_INFO
	.align		4
.L_21:
        /*0008*/ 	.byte	0x04, 0x17
        /*000a*/ 	.short	(.L_23 - .L_22)
.L_22:
        /*000c*/ 	.word	0x00000000
        /*0010*/ 	.short	0x0000
        /*0012*/ 	.short	0x0070
        /*0014*/ 	.byte	0x00, 0xf0, 0x01, 0x1c


	//----- nvinfo : EIATTR_SPARSE_MMA_MASK
	.align		4
.L_23:
        /*0018*/ 	.byte	0x03, 0x50
        /*001a*/ 	.short	0x0000


	//----- nvinfo : EIATTR_MAXREG_COUNT
	.align		4
        /*001c*/ 	.byte	0x03, 0x1b
        /*001e*/ 	.short	0x00a8


	//----- nvinfo : EIATTR_NUM_BARRIERS
	.align		4
        /*0020*/ 	.byte	0x02, 0x4c
        /*0022*/ 	.byte	0x02
	.zero		1


	//----- nvinfo : EIATTR_EXTERNS
	.align		4
        /*0024*/ 	.byte	0x04, 0x0f
        /*0026*/ 	.short	(.L_25 - .L_24)


	//   ....[0]....
	.align		4
.L_24:
        /*0028*/ 	.word	index@(__assertfail)


	//----- nvinfo : EIATTR_MERCURY_ISA_VERSION
	.align		4
.L_25:
        /*002c*/ 	.byte	0x03, 0x5f
        /*002e*/ 	.short	0x0101


	//----- nvinfo : EIATTR_INT_WARP_WIDE_INSTR_OFFSETS
	.align		4
        /*0030*/ 	.byte	0x04, 0x31
        /*0032*/ 	.short	(.L_27 - .L_26)


	//   ....[0]....
.L_26:
        /*0034*/ 	.word	0x00000b80


	//   ....[1]....
        /*0038*/ 	.word	0x00000b90


	//   ....[2]....
        /*003c*/ 	.word	0x00000ca0


	//----- nvinfo : EIATTR_COOP_GROUP_MASK_REGIDS
	.align		4
.L_27:
        /*0040*/ 	.byte	0x04, 0x29
        /*0042*/ 	.short	(.L_29 - .L_28)


	//   ....[0]....
.L_28:
        /*0044*/ 	.word	0xffffffff


	//   ....[1]....
        /*0048*/ 	.word	0xffffffff


	//   ....[2]....
        /*004c*/ 	.word	0xffffffff


	//   ....[3]....
        /*0050*/ 	.word	0xffffffff


	//   ....[4]....
        /*0054*/ 	.word	0xffffffff


	//   ....[5]....
        /*0058*/ 	.word	0xffffffff


	//   ....[6]....
        /*005c*/ 	.word	0xffffffff


	//----- nvinfo : EIATTR_COOP_GROUP_INSTR_OFFSETS
	.align		4
.L_29:
        /*0060*/ 	.byte	0x04, 0x28
        /*0062*/ 	.short	(.L_31 - .L_30)


	//   ....[0]....
.L_30:
        /*0064*/ 	.word	0x00000070


	//   ....[1]....
        /*0068*/ 	.word	0x00000080


	//   ....[2]....
        /*006c*/ 	.word	0x00000430


	//   ....[3]....
        /*0070*/ 	.word	0x000007d0


	//   ....[4]....
        /*0074*/ 	.word	0x000009e0


	//   ....[5]....
        /*0078*/ 	.word	0x00000e10


	//   ....[6]....
        /*007c*/ 	.word	0x00001970


	//----- nvinfo : EIATTR_REG_RECONFIG
	.align		4
.L_31:
        /*0080*/ 	.byte	0x01, 0x54
	.zero		2


	//----- nvinfo : EIATTR_SYSCALL_OFFSETS
	.align		4
        /*0084*/ 	.byte	0x04, 0x46
        /*0086*/ 	.short	(.L_33 - .L_32)


	//   ....[0]....
.L_32:
        /*0088*/ 	.word	0x00002e30


	//   ....[1]....
        /*008c*/ 	.word	0x00002f70


	//----- nvinfo : EIATTR_MBARRIER_INSTR_OFFSETS
	.align		4
.L_33:
        /*0090*/ 	.byte	0x04, 0x39
        /*0092*/ 	.short	(.L_35 - .L_34)


	//   ....[0]....
.L_34:
        /*0094*/ 	.word	0x00000550
        /*0098*/ 	.word	0x000000ff
        /*009c*/ 	.word	0x00000000
        /*00a0*/ 	.short	0x0100
        /*00a2*/ 	.byte	0x08
	.zero		1


	//   ....[1]....
        /*00a4*/ 	.word	0x00000560
        /*00a8*/ 	.word	0x000000ff
        /*00ac*/ 	.word	0x00000088
        /*00b0*/ 	.short	0x0100
        /*00b2*/ 	.byte	0x08
	.zero		1


	//   ....[2]....
        /*00b4*/ 	.word	0x00000570
        /*00b8*/ 	.word	0x000000ff
        /*00bc*/ 	.word	0x00000008
        /*00c0*/ 	.short	0x0100
        /*00c2*/ 	.byte	0x08
	.zero		1


	//   ....[3]....
        /*00c4*/ 	.word	0x00000580
        /*00c8*/ 	.word	0x000000ff
        /*00cc*/ 	.word	0x00000090
        /*00d0*/ 	.short	0x0100
        /*00d2*/ 	.byte	0x08
	.zero		1


	//   ....[4]....
        /*00d4*/ 	.word	0x00000590
        /*00d8*/ 	.word	0x000000ff
        /*00dc*/ 	.word	0x00000010
        /*00e0*/ 	.short	0x0100
        /*00e2*/ 	.byte	0x08
	.zero		1


	//   ....[5]....
        /*00e4*/ 	.word	0x000005a0
        /*00e8*/ 	.word	0x000000ff
        /*00ec*/ 	.word	0x00000098
        /*00f0*/ 	.short	0x0100
        /*00f2*/ 	.byte	0x08
	.zero		1


	//   ....[6]....
        /*00f4*/ 	.word	0x000005b0
        /*00f8*/ 	.word	0x000000ff
        /*00fc*/ 	.word	0x00000018
        /*0100*/ 	.short	0x0100
        /*0102*/ 	.byte	0x08
	.zero		1


	//   ....[7]....
        /*0104*/ 	.word	0x000005c0
        /*0108*/ 	.word	0x000000ff
        /*010c*/ 	.word	0x000000a0
        /*0110*/ 	.short	0x0100
        /*0112*/ 	.byte	0x08
	.zero		1


	//   ....[8]....
        /*0114*/ 	.word	0x000005d0
        /*0118*/ 	.word	0x000000ff
        /*011c*/ 	.word	0x00000020
        /*0120*/ 	.short	0x0100
        /*0122*/ 	.byte	0x08
	.zero		1


	//   ....[9]....
        /*0124*/ 	.word	0x000005e0
        /*0128*/ 	.word	0x000000ff
        /*012c*/ 	.word	0x000000a8
        /*0130*/ 	.short	0x0100
        /*0132*/ 	.byte	0x08
	.zero		1


	//   ....[10]....
        /*0134*/ 	.word	0x000005f0
        /*0138*/ 	.word	0x000000ff
        /*013c*/ 	.word	0x00000028
        /*0140*/ 	.short	0x0100
        /*0142*/ 	.byte	0x08
	.zero		1


	//   ....[11]....
        /*0144*/ 	.word	0x00000600
        /*0148*/ 	.word	0x000000ff
        /*014c*/ 	.word	0x000000b0
        /*0150*/ 	.short	0x0100
        /*0152*/ 	.byte	0x08
	.zero		1


	//   ....[12]....
        /*0154*/ 	.word	0x00000610
        /*0158*/ 	.word	0x000000ff
        /*015c*/ 	.word	0x00000030
        /*0160*/ 	.short	0x0100
        /*0162*/ 	.byte	0x08
	.zero		1


	//   ....[13]....
        /*0164*/ 	.word	0x00000620
        /*0168*/ 	.word	0x000000ff
        /*016c*/ 	.word	0x000000b8
        /*0170*/ 	.short	0x0100
        /*0172*/ 	.byte	0x08
	.zero		1


	//   ....[14]....
        /*0174*/ 	.word	0x00000630
        /*0178*/ 	.word	0x000000ff
        /*017c*/ 	.word	0x00000038
        /*0180*/ 	.short	0x0100
        /*0182*/ 	.byte	0x08
	.zero		1


	//   ....[15]....
        /*0184*/ 	.word	0x00000640
        /*0188*/ 	.word	0x000000ff
        /*018c*/ 	.word	0x000000c0
        /*0190*/ 	.short	0x0100
        /*0192*/ 	.byte	0x08
	.zero		1


	//   ....[16]....
        /*0194*/ 	.word	0x00000650
        /*0198*/ 	.word	0x000000ff
        /*019c*/ 	.word	0x00000040
        /*01a0*/ 	.short	0x0100
        /*01a2*/ 	.byte	0x08
	.zero		1


	//   ....[17]....
        /*01a4*/ 	.word	0x00000660
        /*01a8*/ 	.word	0x000000ff
        /*01ac*/ 	.word	0x000000c8
        /*01b0*/ 	.short	0x0100
        /*01b2*/ 	.byte	0x08
	.zero		1


	//   ....[18]....
        /*01b4*/ 	.word	0x00000670
        /*01b8*/ 	.word	0x000000ff
        /*01bc*/ 	.word	0x00000048
        /*01c0*/ 	.short	0x0100
        /*01c2*/ 	.byte	0x08
	.zero		1


	//   ....[19]....
        /*01c4*/ 	.word	0x00000680
        /*01c8*/ 	.word	0x000000ff
        /*01cc*/ 	.word	0x000000d0
        /*01d0*/ 	.short	0x0100
        /*01d2*/ 	.byte	0x08
	.zero		1


	//   ....[20]....
        /*01d4*/ 	.word	0x00000690
        /*01d8*/ 	.word	0x000000ff
        /*01dc*/ 	.word	0x00000050
        /*01e0*/ 	.short	0x0100
        /*01e2*/ 	.byte	0x08
	.zero		1


	//   ....[21]....
        /*01e4*/ 	.word	0x000006a0
        /*01e8*/ 	.word	0x000000ff
        /*01ec*/ 	.word	0x000000d8
        /*01f0*/ 	.short	0x0100
        /*01f2*/ 	.byte	0x08
	.zero		1


	//   ....[22]....
        /*01f4*/ 	.word	0x000006b0
        /*01f8*/ 	.word	0x000000ff
        /*01fc*/ 	.word	0x00000058
        /*0200*/ 	.short	0x0100
        /*0202*/ 	.byte	0x08
	.zero		1


	//   ....[23]....
        /*0204*/ 	.word	0x000006c0
        /*0208*/ 	.word	0x000000ff
        /*020c*/ 	.word	0x000000e0
        /*0210*/ 	.short	0x0100
        /*0212*/ 	.byte	0x08
	.zero		1


	//   ....[24]....
        /*0214*/ 	.word	0x000006d0
        /*0218*/ 	.word	0x000000ff
        /*021c*/ 	.word	0x00000060
        /*0220*/ 	.short	0x0100
        /*0222*/ 	.byte	0x08
	.zero		1


	//   ....[25]....
        /*0224*/ 	.word	0x000006e0
        /*0228*/ 	.word	0x000000ff
        /*022c*/ 	.word	0x000000e8
        /*0230*/ 	.short	0x0100
        /*0232*/ 	.byte	0x08
	.zero		1


	//   ....[26]....
        /*0234*/ 	.word	0x000006f0
        /*0238*/ 	.word	0x000000ff
        /*023c*/ 	.word	0x00000068
        /*0240*/ 	.short	0x0100
        /*0242*/ 	.byte	0x08
	.zero		1


	//   ....[27]....
        /*0244*/ 	.word	0x00000700
        /*0248*/ 	.word	0x000000ff
        /*024c*/ 	.word	0x000000f0
        /*0250*/ 	.short	0x0100
        /*0252*/ 	.byte	0x08
	.zero		1


	//   ....[28]....
        /*0254*/ 	.word	0x00000710
        /*0258*/ 	.word	0x000000ff
        /*025c*/ 	.word	0x00000070
        /*0260*/ 	.short	0x0100
        /*0262*/ 	.byte	0x08
	.zero		1


	//   ....[29]....
        /*0264*/ 	.word	0x00000720
        /*0268*/ 	.word	0x000000ff
        /*026c*/ 	.word	0x000000f8
        /*0270*/ 	.short	0x0100
        /*0272*/ 	.byte	0x08
	.zero		1


	//   ....[30]....
        /*0274*/ 	.word	0x00000730
        /*0278*/ 	.word	0x000000ff
        /*027c*/ 	.word	0x00000078
        /*0280*/ 	.short	0x0100
        /*0282*/ 	.byte	0x08
	.zero		1


	//   ....[31]....
        /*0284*/ 	.word	0x00000740
        /*0288*/ 	.word	0x000000ff
        /*028c*/ 	.word	0x00000100
        /*0290*/ 	.short	0x0100
        /*0292*/ 	.byte	0x08
	.zero		1


	//   ....[32]....
        /*0294*/ 	.word	0x00000750
        /*0298*/ 	.word	0x000000ff
        /*029c*/ 	.word	0x00000080
        /*02a0*/ 	.short	0x0100
        /*02a2*/ 	.byte	0x08
	.zero		1


	//   ....[33]....
        /*02a4*/ 	.word	0x00000760
        /*02a8*/ 	.word	0x000000ff
        /*02ac*/ 	.word	0x00000108
        /*02b0*/ 	.short	0x0100
        /*02b2*/ 	.byte	0x08
	.zero		1


	//   ....[34]....
        /*02b4*/ 	.word	0x00000980
        /*02b8*/ 	.word	0x000000ff
        /*02bc*/ 	.word	0x00000110
        /*02c0*/ 	.short	0x0100
        /*02c2*/ 	.byte	0x08
	.zero		1


	//   ....[35]....
        /*02c4*/ 	.word	0x00000990
        /*02c8*/ 	.word	0x000000ff
        /*02cc*/ 	.word	0x00000120
        /*02d0*/ 	.short	0x0100
        /*02d2*/ 	.byte	0x08
	.zero		1


	//   ....[36]....
        /*02d4*/ 	.word	0x000009a0
        /*02d8*/ 	.word	0x000000ff
        /*02dc*/ 	.word	0x00000118
        /*02e0*/ 	.short	0x0100
        /*02e2*/ 	.byte	0x08
	.zero		1


	//   ....[37]....
        /*02e4*/ 	.word	0x000009b0
        /*02e8*/ 	.word	0x000000ff
        /*02ec*/ 	.word	0x00000128
        /*02f0*/ 	.short	0x0100
        /*02f2*/ 	.byte	0x08
	.zero		1


	//   ....[38]....
        /*02f4*/ 	.word	0x00000d10
        /*02f8*/ 	.word	0x000000ff
        /*02fc*/ 	.word	0x00000130
        /*0300*/ 	.short	0x0100
        /*0302*/ 	.byte	0x06
	.zero		1


	//   ....[39]....
        /*0304*/ 	.word	0x00000da0
        /*0308*/ 	.word	0x000000ff
        /*030c*/ 	.word	0x00000138
        /*0310*/ 	.short	0x0100
        /*0312*/ 	.byte	0x06
	.zero		1


	//   ....[40]....
        /*0314*/ 	.word	0x00001c80
        /*0318*/ 	.word	0x000000ff
        /*031c*/ 	.word	0x00000000
        /*0320*/ 	.short	0x010a
        /*0322*/ 	.byte	0x05
	.zero		1


	//   ....[41]....
        /*0324*/ 	.word	0x00001cc0
        /*0328*/ 	.word	0x000000ff
        /*032c*/ 	.word	0x00000000
        /*0330*/ 	.short	0x010a
        /*0332*/ 	.byte	0x05
	.zero		1


	//   ....[42]....
        /*0334*/ 	.word	0x000022f0
        /*0338*/ 	.word	0x000000ff
        /*033c*/ 	.word	0x00000000
        /*0340*/ 	.short	0x010a
        /*0342*/ 	.byte	0x08
	.zero		1


	//   ....[43]....
        /*0344*/ 	.word	0x00002330
        /*0348*/ 	.word	0x000000ff
        /*034c*/ 	.word	0x00000000
        /*0350*/ 	.short	0x010a
        /*0352*/ 	.byte	0x08
	.zero		1


	//   ....[44]....
        /*0354*/ 	.word	0x00002770
        /*0358*/ 	.word	0x00000005
        /*035c*/ 	.word	0x00000000
        /*0360*/ 	.short	0x0101
        /*0362*/ 	.byte	0x3f
	.zero		1


	//   ....[45]....
        /*0364*/ 	.word	0x00002bf0
        /*0368*/ 	.word	0x00000000
        /*036c*/ 	.word	0x00000000
        /*0370*/ 	.short	0x0101
        /*0372*/ 	.byte	0x3f
	.zero		1


	//   ....[46]....
        /*0374*/ 	.word	0x00003450
        /*0378*/ 	.word	0x0000000e
        /*037c*/ 	.word	0x00000110
        /*0380*/ 	.short	0x010a
        /*0382*/ 	.byte	0x3f
	.zero		1


	//   ....[47]....
        /*0384*/ 	.word	0x000036f0
        /*0388*/ 	.word	0x00000007
        /*038c*/ 	.word	0x00000000
        /*0390*/ 	.short	0x0101
        /*0392*/ 	.byte	0x3f
	.zero		1


	//   ....[48]....
        /*0394*/ 	.word	0x00003dd0
        /*0398*/ 	.word	0x0000000c
        /*039c*/ 	.word	0x00000110
        /*03a0*/ 	.short	0x010a
        /*03a2*/ 	.byte	0x3f
	.zero		1


	//   ....[49]....
        /*03a4*/ 	.word	0x00004010
        /*03a8*/ 	.word	0x00000007
        /*03ac*/ 	.word	0x00000000
        /*03b0*/ 	.short	0x0101
        /*03b2*/ 	.byte	0x3f
	.zero		1


	//   ....[50]....
        /*03b4*/ 	.word	0x000052b0
        /*03b8*/ 	.word	0x000000ff
        /*03bc*/ 	.word	0x00000138
        /*03c0*/ 	.short	0x010a
        /*03c2*/ 	.byte	0x04
	.zero		1


	//   ....[51]....
        /*03c4*/ 	.word	0x000056b0
        /*03c8*/ 	.word	0x000000ff
        /*03cc*/ 	.word	0x00000120
        /*03d0*/ 	.short	0x010a
        /*03d2*/ 	.byte	0x05
	.zero		1


	//   ....[52]....
        /*03d4*/ 	.word	0x000057a0
        /*03d8*/ 	.word	0x000000ff
        /*03dc*/ 	.word	0x00000110
        /*03e0*/ 	.short	0x010b
        /*03e2*/ 	.byte	0x05
	.zero		1


	//   ....[53]....
        /*03e4*/ 	.word	0x00005800
        /*03e8*/ 	.word	0x000000ff
        /*03ec*/ 	.word	0x00000000
        /*03f0*/ 	.short	0x0101
        /*03f2*/ 	.byte	0x04
	.zero		1


	//   ....[54]....
        /*03f4*/ 	.word	0x00005830
        /*03f8*/ 	.word	0x000000ff
        /*03fc*/ 	.word	0x00000128
        /*0400*/ 	.short	0x010a
        /*0402*/ 	.byte	0x05
	.zero		1


	//   ....[55]....
        /*0404*/ 	.word	0x00005940
        /*0408*/ 	.word	0x000000ff
        /*040c*/ 	.word	0x00000118
        /*0410*/ 	.short	0x010b
        /*0412*/ 	.byte	0x05
	.zero		1


	//   ....[56]....
        /*0414*/ 	.word	0x00005a30
        /*0418*/ 	.word	0x000000ff
        /*041c*/ 	.word	0x00000000
        /*0420*/ 	.short	0x0101
        /*0422*/ 	.byte	0x04
	.zero		1


	//   ....[57]....
        /*0424*/ 	.word	0x00006070
        /*0428*/ 	.word	0x00000005
        /*042c*/ 	.word	0x00000120
        /*0430*/ 	.short	0x010a
        /*0432*/ 	.byte	0x3f
	.zero		1


	//   ....[58]....
        /*0434*/ 	.word	0x000060c0
        /*0438*/ 	.word	0x00000005
        /*043c*/ 	.word	0x00000128
        /*0440*/ 	.short	0x010a
        /*0442*/ 	.byte	0x3f
	.zero		1


	//   ....[59]....
        /*0444*/ 	.word	0x00006410
        /*0448*/ 	.word	0x0000000e
        /*044c*/ 	.word	0x00000088
        /*0450*/ 	.short	0x010a
        /*0452*/ 	.byte	0x3f
	.zero		1


	//   ....[60]....
        /*0454*/ 	.word	0x00006780
        /*0458*/ 	.word	0x00000006
        /*045c*/ 	.word	0x00000138
        /*0460*/ 	.short	0x0101
        /*0462*/ 	.byte	0x3f
	.zero		1


	//   ....[61]....
        /*0464*/ 	.word	0x00006ec0
        /*0468*/ 	.word	0x00000007
        /*046c*/ 	.word	0x00000000
        /*0470*/ 	.short	0x010a
        /*0472*/ 	.byte	0x3f
	.zero		1


	//   ....[62]....
        /*0474*/ 	.word	0x00006f40
        /*0478*/ 	.word	0x00000009
        /*047c*/ 	.word	0x00000000
        /*0480*/ 	.short	0x010a
        /*0482*/ 	.byte	0x3f
	.zero		1


	//   ....[63]....
        /*0484*/ 	.word	0x00006fd0
        /*0488*/ 	.word	0x00000006
        /*048c*/ 	.word	0x00000000
        /*0490*/ 	.short	0x010a
        /*0492*/ 	.byte	0x3f
	.zero		1


	//   ....[64]....
        /*0494*/ 	.word	0x00007060
        /*0498*/ 	.word	0x00000009
        /*049c*/ 	.word	0x00000000
        /*04a0*/ 	.short	0x010a
        /*04a2*/ 	.byte	0x3f
	.zero		1


	//   ....[65]....
        /*04a4*/ 	.word	0x000070f0
        /*04a8*/ 	.word	0x00000006
        /*04ac*/ 	.word	0x00000000
        /*04b0*/ 	.short	0x010a
        /*04b2*/ 	.byte	0x3f
	.zero		1


	//   ....[66]....
        /*04b4*/ 	.word	0x00007180
        /*04b8*/ 	.word	0x00000009
        /*04bc*/ 	.word	0x00000000
        /*04c0*/ 	.short	0x010a
        /*04c2*/ 	.byte	0x3f
	.zero		1


	//   ....[67]....
        /*04c4*/ 	.word	0x00007210
        /*04c8*/ 	.word	0x00000006
        /*04cc*/ 	.word	0x00000000
        /*04d0*/ 	.short	0x010a
        /*04d2*/ 	.byte	0x3f
	.zero		1


	//   ....[68]....
        /*04d4*/ 	.word	0x000072a0
        /*04d8*/ 	.word	0x00000009
        /*04dc*/ 	.word	0x00000000
        /*04e0*/ 	.short	0x010a
        /*04e2*/ 	.byte	0x3f
	.zero		1


	//   ....[69]....
        /*04e4*/ 	.word	0x00007330
        /*04e8*/ 	.word	0x00000006
        /*04ec*/ 	.word	0x00000000
        /*04f0*/ 	.short	0x010a
        /*04f2*/ 	.byte	0x3f
	.zero		1


	//   ....[70]....
        /*04f4*/ 	.word	0x000073c0
        /*04f8*/ 	.word	0x00000009
        /*04fc*/ 	.word	0x00000000
        /*0500*/ 	.short	0x010a
        /*0502*/ 	.byte	0x3f
	.zero		1


	//   ....[71]....
        /*0504*/ 	.word	0x00007450
        /*0508*/ 	.word	0x00000006
        /*050c*/ 	.word	0x00000000
        /*0510*/ 	.short	0x010a
        /*0512*/ 	.byte	0x3f
	.zero		1


	//   ....[72]....
        /*0514*/ 	.word	0x000074e0
        /*0518*/ 	.word	0x00000009
        /*051c*/ 	.word	0x00000000
        /*0520*/ 	.short	0x010a
        /*0522*/ 	.byte	0x3f
	.zero		1


	//   ....[73]....
        /*0524*/ 	.word	0x00007570
        /*0528*/ 	.word	0x00000006
        /*052c*/ 	.word	0x00000000
        /*0530*/ 	.short	0x010a
        /*0532*/ 	.byte	0x3f
	.zero		1


	//   ....[74]....
        /*0534*/ 	.word	0x00007600
        /*0538*/ 	.word	0x00000009
        /*053c*/ 	.word	0x00000000
        /*0540*/ 	.short	0x010a
        /*0542*/ 	.byte	0x3f
	.zero		1


	//   ....[75]....
        /*0544*/ 	.word	0x00007690
        /*0548*/ 	.word	0x00000006
        /*054c*/ 	.word	0x00000000
        /*0550*/ 	.short	0x010a
        /*0552*/ 	.byte	0x3f
	.zero		1


	//   ....[76]....
        /*0554*/ 	.word	0x00007720
        /*0558*/ 	.word	0x00000009
        /*055c*/ 	.word	0x00000000
        /*0560*/ 	.short	0x010a
        /*0562*/ 	.byte	0x3f
	.zero		1


	//   ....[77]....
        /*0564*/ 	.word	0x000077b0
        /*0568*/ 	.word	0x00000003
        /*056c*/ 	.word	0x00000000
        /*0570*/ 	.short	0x010a
        /*0572*/ 	.byte	0x3f
	.zero		1


	//   ....[78]....
        /*0574*/ 	.word	0x00007820
        /*0578*/ 	.word	0x00000005
        /*057c*/ 	.word	0x00000000
        /*0580*/ 	.short	0x010a
        /*0582*/ 	.byte	0x3f
	.zero		1


	//   ....[79]....
        /*0584*/ 	.word	0x00007880
        /*0588*/ 	.word	0x00000006
        /*058c*/ 	.word	0x00000000
        /*0590*/ 	.short	0x010a
        /*0592*/ 	.byte	0x3f
	.zero		1


	//   ....[80]....
        /*0594*/ 	.word	0x000078d0
        /*0598*/ 	.word	0x0000000e
        /*059c*/ 	.word	0x00000110
        /*05a0*/ 	.short	0x010a
        /*05a2*/ 	.byte	0x3f
	.zero		1


	//   ....[81]....
        /*05a4*/ 	.word	0x00007920
        /*05a8*/ 	.word	0x0000000c
        /*05ac*/ 	.word	0x00000110
        /*05b0*/ 	.short	0x010a
        /*05b2*/ 	.byte	0x3f
	.zero		1


	//   ....[82]....
        /*05b4*/ 	.word	0x00007980
        /*05b8*/ 	.word	0x00000006
        /*05bc*/ 	.word	0x00000138
        /*05c0*/ 	.short	0x010a
        /*05c2*/ 	.byte	0x3f
	.zero		1


	//   ....[83]....
        /*05c4*/ 	.word	0x000079e0
        /*05c8*/ 	.word	0x00000005
        /*05cc*/ 	.word	0x00000120
        /*05d0*/ 	.short	0x010a
        /*05d2*/ 	.byte	0x3f
	.zero		1


	//   ....[84]....
        /*05d4*/ 	.word	0x00007a40
        /*05d8*/ 	.word	0x00000005
        /*05dc*/ 	.word	0x00000128
        /*05e0*/ 	.short	0x010a
        /*05e2*/ 	.byte	0x3f
	.zero		1


	//   ....[85]....
        /*05e4*/ 	.word	0x00007a90
        /*05e8*/ 	.word	0x00000005
        /*05ec*/ 	.word	0x00000120
        /*05f0*/ 	.short	0x010a
        /*05f2*/ 	.byte	0x3f
	.zero		1


	//   ....[86]....
        /*05f4*/ 	.word	0x00007b60
        /*05f8*/ 	.word	0x0000000e
        /*05fc*/ 	.word	0x00000088
        /*0600*/ 	.short	0x010a
        /*0602*/ 	.byte	0x3f
	.zero		1


	//   ....[87]....
        /*0604*/ 	.word	0x00007c30
        /*0608*/ 	.word	0x00000007
        /*060c*/ 	.word	0x00000000
        /*0610*/ 	.short	0x010a
        /*0612*/ 	.byte	0x3f
	.zero		1


	//   ....[88]....
        /*0614*/ 	.word	0x00007c80
        /*0618*/ 	.word	0x00000009
        /*061c*/ 	.word	0x00000000
        /*0620*/ 	.short	0x010a
        /*0622*/ 	.byte	0x3f
	.zero		1


	//   ....[89]....
        /*0624*/ 	.word	0x00007cd0
        /*0628*/ 	.word	0x00000006
        /*062c*/ 	.word	0x00000000
        /*0630*/ 	.short	0x010a
        /*0632*/ 	.byte	0x3f
	.zero		1


	//   ....[90]....
        /*0634*/ 	.word	0x00007d20
        /*0638*/ 	.word	0x00000009
        /*063c*/ 	.word	0x00000000
        /*0640*/ 	.short	0x010a
        /*0642*/ 	.byte	0x3f
	.zero		1


	//   ....[91]....
        /*0644*/ 	.word	0x00007d70
        /*0648*/ 	.word	0x00000006
        /*064c*/ 	.word	0x00000000
        /*0650*/ 	.short	0x010a
        /*0652*/ 	.byte	0x3f
	.zero		1


	//   ....[92]....
        /*0654*/ 	.word	0x00007dc0
        /*0658*/ 	.word	0x00000009
        /*065c*/ 	.word	0x00000000
        /*0660*/ 	.short	0x010a
        /*0662*/ 	.byte	0x3f
	.zero		1


	//   ....[93]....
        /*0664*/ 	.word	0x00007e10
        /*0668*/ 	.word	0x00000006
        /*066c*/ 	.word	0x00000000
        /*0670*/ 	.short	0x010a
        /*0672*/ 	.byte	0x3f
	.zero		1


	//   ....[94]....
        /*0674*/ 	.word	0x00007e60
        /*0678*/ 	.word	0x00000009
        /*067c*/ 	.word	0x00000000
        /*0680*/ 	.short	0x010a
        /*0682*/ 	.byte	0x3f
	.zero		1


	//   ....[95]....
        /*0684*/ 	.word	0x00007eb0
        /*0688*/ 	.word	0x00000006
        /*068c*/ 	.word	0x00000000
        /*0690*/ 	.short	0x010a
        /*0692*/ 	.byte	0x3f
	.zero		1


	//   ....[96]....
        /*0694*/ 	.word	0x00007f00
        /*0698*/ 	.word	0x00000009
        /*069c*/ 	.word	0x00000000
        /*06a0*/ 	.short	0x010a
        /*06a2*/ 	.byte	0x3f
	.zero		1


	//   ....[97]....
        /*06a4*/ 	.word	0x00007f50
        /*06a8*/ 	.word	0x00000006
        /*06ac*/ 	.word	0x00000000
        /*06b0*/ 	.short	0x010a
        /*06b2*/ 	.byte	0x3f
	.zero		1


	//   ....[98]....
        /*06b4*/ 	.word	0x00007fa0
        /*06b8*/ 	.word	0x00000009
        /*06bc*/ 	.word	0x00000000
        /*06c0*/ 	.short	0x010a
        /*06c2*/ 	.byte	0x3f
	.zero		1


	//   ....[99]....
        /*06c4*/ 	.word	0x00007ff0
        /*06c8*/ 	.word	0x00000006
        /*06cc*/ 	.word	0x00000000
        /*06d0*/ 	.short	0x010a
        /*06d2*/ 	.byte	0x3f
	.zero		1


	//   ....[100]....
        /*06d4*/ 	.word	0x00008040
        /*06d8*/ 	.word	0x00000009
        /*06dc*/ 	.word	0x00000000
        /*06e0*/ 	.short	0x010a
        /*06e2*/ 	.byte	0x3f
	.zero		1


	//   ....[101]....
        /*06e4*/ 	.word	0x00008090
        /*06e8*/ 	.word	0x00000006
        /*06ec*/ 	.word	0x00000000
        /*06f0*/ 	.short	0x010a
        /*06f2*/ 	.byte	0x3f
	.zero		1


	//   ....[102]....
        /*06f4*/ 	.word	0x000080e0
        /*06f8*/ 	.word	0x00000009
        /*06fc*/ 	.word	0x00000000
        /*0700*/ 	.short	0x010a
        /*0702*/ 	.byte	0x3f
	.zero		1


	//----- nvinfo : EIATTR_NUM_MBARRIERS
	.align		4
.L_35:
        /*0704*/ 	.byte	0x03, 0x38
        /*0706*/ 	.short	0x0028


	//----- nvinfo : EIATTR_EXIT_INSTR_OFFSETS
	.align		4
        /*0708*/ 	.byte	0x04, 0x1c
        /*070a*/ 	.short	(.L_37 - .L_36)


	//   ....[0]....
.L_36:
        /*070c*/ 	.word	0x00000ff0


	//   ....[1]....
        /*0710*/ 	.word	0x00001730


	//   ....[2]....
        /*0714*/ 	.word	0x00004ca0


	//   ....[3]....
        /*0718*/ 	.word	0x000051f0


	//   ....[4]....
        /*071c*/ 	.word	0x00005240


	//   ....[5]....
        /*0720*/ 	.word	0x00006110


	//   ....[6]....
        /*0724*/ 	.word	0x00007800


	//----- nvinfo : EIATTR_MAX_THREADS
	.align		4
.L_37:
        /*0728*/ 	.byte	0x04, 0x05
        /*072a*/ 	.short	(.L_39 - .L_38)
.L_38:
        /*072c*/ 	.word	0x00000180
        /*0730*/ 	.word	0x00000001
        /*0734*/ 	.word	0x00000001


	//----- nvinfo : EIATTR_CRS_STACK_SIZE
	.align		4
.L_39:
        /*0738*/ 	.byte	0x04, 0x1e
        /*073a*/ 	.short	(.L_41 - .L_40)
.L_40:
        /*073c*/ 	.word	0x00000000


	//----- nvinfo : EIATTR_CBANK_PARAM_SIZE
	.align		4
.L_41:
        /*0740*/ 	.byte	0x03, 0x19
        /*0742*/ 	.short	0x0770


	//----- nvinfo : EIATTR_PARAM_CBANK
	.align		4
        /*0744*/ 	.byte	0x04, 0x0a
        /*0746*/ 	.short	(.L_43 - .L_42)
	.align		4
.L_42:
        /*0748*/ 	.word	index@(.nv.constant0._ZN7cutlass13device_kernelINS_4gemm6kernel13GemmUniversalIN4cute5tupleIJiiiiEEENS1_10collective13CollectiveMmaINS1_37MainloopSm90TmaGmmaWarpSpecializedFP8ILi17ENS5_IJNS4_1CILi2EEENSA_ILi1EEESC_EEENS1_35KernelTmaWarpSpecializedCooperativeEEENS5_IJNSA_ILi128EEENSA_ILi64EEESH_EEENS_12float_e4m3_tENS5_IJlSC_lEEESJ_SK_NS4_8TiledMMAINS4_8MMA_AtomIJNS4_4SM904GMMA30MMA_64x64x32_F32E4M3E4M3_SS_TNILNSO_7ScaleInE1ELSQ_1EEEEEENS4_6LayoutISD_NS5_IJSC_NSA_ILi0EEESU_EEEEENS5_IJNS4_10UnderscoreESX_SX_EEEEENS4_13SM90_TMA_LOADENS4_14ComposedLayoutINS4_7SwizzleILi2ELi4ELi3EEENS4_18smem_ptr_flag_bitsILi8EEENST_INS5_IJNSA_ILi8EEESH_EEENS5_IJSH_SC_EEEEEEEvNS4_8identityENS4_23SM90_TMA_LOAD_MULTICASTES1A_vS1B_EENS_8epilogue10collective18CollectiveEpilogueINS1E_22Sm90TmaWarpSpecializedILi2ELi2ELi16ELb0ELb0EEEJSI_NS5_IJSG_NSA_ILi32EEEEEESJ_SK_SJ_SK_NS1E_6fusion15FusionCallbacksIS1I_NS1L_17LinearCombinationISJ_fSJ_fLNS_15FloatRoundStyleE2EEESI_S1K_JEEES10_NS11_INS12_ILi1ELi4ELi3EEES15_NST_INS5_IJS16_S1J_EEENS5_IJS1J_SC_EEEEEEENS4_39AutoVectorizingCopyWithAssumedAlignmentILi128EEENS4_14SM90_TMA_STOREES1V_S1X_NS4_9Copy_AtomIJNS4_17SM90_U32x4_STSM_NENS_6half_tEEEEvEEEvvEEEEvNT_6ParamsE)
        /*074c*/ 	.short	0x0210
        /*074e*/ 	.short	0x0770


	//----- nvinfo : EIATTR_SW_WAR
	.align		4
.L_43:
        /*0750*/ 	.byte	0x04, 0x36
        /*0752*/ 	.short	(.L_45 - .L_44)
.L_44:
        /*0754*/ 	.word	0x00000008
.L_45:


//--------------------- .nv.callgraph             --------------------------
	.section	.nv.callgraph,"",@"SHT_CUDA_CALLGRAPH"
	.align	4
	.sectionentsize	8
	.align		4
        /*0000*/ 	.word	0x00000000
	.align		4
        /*0004*/ 	.word	0xffffffff
	.align		4
        /*0008*/ 	.word	index@(_ZN7cutlass13device_kernelINS_4gemm6kernel13GemmUniversalIN4cute5tupleIJiiiiEEENS1_10collective13CollectiveMmaINS1_37MainloopSm90TmaGmmaWarpSpecializedFP8ILi17ENS5_IJNS4_1CILi2EEENSA_ILi1EEESC_EEENS1_35KernelTmaWarpSpecializedCooperativeEEENS5_IJNSA_ILi128EEENSA_ILi64EEESH_EEENS_12float_e4m3_tENS5_IJlSC_lEEESJ_SK_NS4_8TiledMMAINS4_8MMA_AtomIJNS4_4SM904GMMA30MMA_64x64x32_F32E4M3E4M3_SS_TNILNSO_7ScaleInE1ELSQ_1EEEEEENS4_6LayoutISD_NS5_IJSC_NSA_ILi0EEESU_EEEEENS5_IJNS4_10UnderscoreESX_SX_EEEEENS4_13SM90_TMA_LOADENS4_14ComposedLayoutINS4_7SwizzleILi2ELi4ELi3EEENS4_18smem_ptr_flag_bitsILi8EEENST_INS5_IJNSA_ILi8EEESH_EEENS5_IJSH_SC_EEEEEEEvNS4_8identityENS4_23SM90_TMA_LOAD_MULTICASTES1A_vS1B_EENS_8epilogue10collective18CollectiveEpilogueINS1E_22Sm90TmaWarpSpecializedILi2ELi2ELi16ELb0ELb0EEEJSI_NS5_IJSG_NSA_ILi32EEEEEESJ_SK_SJ_SK_NS1E_6fusion15FusionCallbacksIS1I_NS1L_17LinearCombinationISJ_fSJ_fLNS_15FloatRoundStyleE2EEESI_S1K_JEEES10_NS11_INS12_ILi1ELi4ELi3EEES15_NST_INS5_IJS16_S1J_EEENS5_IJS1J_SC_EEEEEEENS4_39AutoVectorizingCopyWithAssumedAlignmentILi128EEENS4_14SM90_TMA_STOREES1V_S1X_NS4_9Copy_AtomIJNS4_17SM90_U32x4_STSM_NENS_6half_tEEEEvEEEvvEEEEvNT_6ParamsE)
	.align		4
        /*000c*/ 	.word	index@(__assertfail)
	.align		4
        /*0010*/ 	.word	0x00000000
	.align		4
        /*0014*/ 	.word	0xfffffffe
	.align		4
        /*0018*/ 	.word	0x00000000
	.align		4
        /*001c*/ 	.word	0xfffffffd
	.align		4
        /*0020*/ 	.word	0x00000000
	.align		4
        /*0024*/ 	.word	0xfffffffc


//--------------------- .nv.constant4             --------------------------
	.section	.nv.constant4,"a",@progbits
	.align	8
	.align		8
.nv.constant4:
        /*0000*/ 	.dword	__assertfail
	.align		8
        /*0008*/ 	.dword	__unnamed_1
	.align		8
        /*0010*/ 	.dword	_ZN39_INTERNAL_ba8d23e1_4_k_cu_af28111d_27844cuda3std3__45__cpo5beginE
	.align		8
        /*0018*/ 	.dword	_ZN39_INTERNAL_ba8d23e1_4_k_cu_af28111d_27844cuda3std3__45__cpo3endE
	.align		8
        /*0020*/ 	.dword	_ZN39_INTERNAL_ba8d23e1_4_k_cu_af28111d_27844cuda3std3__45__cpo6cbeginE
	.align		8
        /*0028*/ 	.dword	_ZN39_INTERNAL_ba8d23e1_4_k_cu_af28111d_27844cuda3std3__45__cpo4cendE
	.align		8
        /*0030*/ 	.dword	_ZN39_INTERNAL_ba8d23e1_4_k_cu_af28111d_27844cuda3std3__441_GLOBAL__N__ba8d23e1_4_k_cu_af28111d_27846ignoreE
	.align		8
        /*0038*/ 	.dword	_ZN39_INTERNAL_ba8d23e1_4_k_cu_af28111d_27844cuda3std3__419piecewise_constructE
	.align		8
        /*0040*/ 	.dword	_ZN39_INTERNAL_ba8d23e1_4_k_cu_af28111d_27844cuda3std3__48in_placeE
	.align		8
        /*0048*/ 	.dword	_ZN39_INTERNAL_ba8d23e1_4_k_cu_af28111d_27844cuda3std6ranges3__45__cpo4swapE
	.align		8
        /*0050*/ 	.dword	_ZN39_INTERNAL_ba8d23e1_4_k_cu_af28111d_27844cuda3std6ranges3__45__cpo9iter_moveE
	.align		8
        /*0058*/ 	.dword	_ZN39_INTERNAL_ba8d23e1_4_k_cu_af28111d_27844cute7productE
	.align		8
        /*0060*/ 	.dword	_ZN39_INTERNAL_ba8d23e1_4_k_cu_af28111d_27844cute1_E
	.align		8
        /*0068*/ 	.dword	$str$24
	.align		8
        /*0070*/ 	.dword	$str$25


//--------------------- .text._ZN7cutlass13device_kernelINS_4gemm6kernel13GemmUniversalIN4cute5tupleIJiiiiEEENS1_10collective13CollectiveMmaINS1_37MainloopSm90TmaGmmaWarpSpecializedFP8ILi17ENS5_IJNS4_1CILi2EEENSA_ILi1EEESC_EEENS1_35KernelTmaWarpSpecializedCooperativeEEENS5_IJNSA_ILi128EEENSA_ILi64EEESH_EEENS_12float_e4m3_tENS5_IJlSC_lEEESJ_SK_NS4_8TiledMMAINS4_8MMA_AtomIJNS4_4SM904GMMA30MMA_64x64x32_F32E4M3E4M3_SS_TNILNSO_7ScaleInE1ELSQ_1EEEEEENS4_6LayoutISD_NS5_IJSC_NSA_ILi0EEESU_EEEEENS5_IJNS4_10UnderscoreESX_SX_EEEEENS4_13SM90_TMA_LOADENS4_14ComposedLayoutINS4_7SwizzleILi2ELi4ELi3EEENS4_18smem_ptr_flag_bitsILi8EEENST_INS5_IJNSA_ILi8EEESH_EEENS5_IJSH_SC_EEEEEEEvNS4_8identityENS4_23SM90_TMA_LOAD_MULTICASTES1A_vS1B_EENS_8epilogue10collective18CollectiveEpilogueINS1E_22Sm90TmaWarpSpecializedILi2ELi2ELi16ELb0ELb0EEEJSI_NS5_IJSG_NSA_ILi32EEEEEESJ_SK_SJ_SK_NS1E_6fusion15FusionCallbacksIS1I_NS1L_17LinearCombinationISJ_fSJ_fLNS_15FloatRoundStyleE2EEESI_S1K_JEEES10_NS11_INS12_ILi1ELi4ELi3EEES15_NST_INS5_IJS16_S1J_EEENS5_IJS1J_SC_EEEEEEENS4_39AutoVectorizingCopyWithAssumedAlignmentILi128EEENS4_14SM90_TMA_STOREES1V_S1X_NS4_9Copy_AtomIJNS4_17SM90_U32x4_STSM_NENS_6half_tEEEEvEEEvvEEEEvNT_6ParamsE --------------------------
	.section	.text._ZN7cutlass13device_kernelINS_4gemm6kernel13GemmUniversalIN4cute5tupleIJiiiiEEENS1_10collective13CollectiveMmaINS1_37MainloopSm90TmaGmmaWarpSpecializedFP8ILi17ENS5_IJNS4_1CILi2EEENSA_ILi1EEESC_EEENS1_35KernelTmaWarpSpecializedCooperativeEEENS5_IJNSA_ILi128EEENSA_ILi64EEESH_EEENS_12float_e4m3_tENS5_IJlSC_lEEESJ_SK_NS4_8TiledMMAINS4_8MMA_AtomIJNS4_4SM904GMMA30MMA_64x64x32_F32E4M3E4M3_SS_TNILNSO_7ScaleInE1ELSQ_1EEEEEENS4_6LayoutISD_NS5_IJSC_NSA_ILi0EEESU_EEEEENS5_IJNS4_10UnderscoreESX_SX_EEEEENS4_13SM90_TMA_LOADENS4_14ComposedLayoutINS4_7SwizzleILi2ELi4ELi3EEENS4_18smem_ptr_flag_bitsILi8EEENST_INS5_IJNSA_ILi8EEESH_EEENS5_IJSH_SC_EEEEEEEvNS4_8identityENS4_23SM90_TMA_LOAD_MULTICASTES1A_vS1B_EENS_8epilogue10collective18CollectiveEpilogueINS1E_22Sm90TmaWarpSpecializedILi2ELi2ELi16ELb0ELb0EEEJSI_NS5_IJSG_NSA_ILi32EEEEEESJ_SK_SJ_SK_NS1E_6fusion15FusionCallbacksIS1I_NS1L_17LinearCombinationISJ_fSJ_fLNS_15FloatRoundStyleE2EEESI_S1K_JEEES10_NS11_INS12_ILi1ELi4ELi3EEES15_NST_INS5_IJS16_S1J_EEENS5_IJS1J_SC_EEEEEEENS4_39AutoVectorizingCopyWithAssumedAlignmentILi128EEENS4_14SM90_TMA_STOREES1V_S1X_NS4_9Copy_AtomIJNS4_17SM90_U32x4_STSM_NENS_6half_tEEEEvEEEvvEEEEvNT_6ParamsE,"ax",@progbits
	.align	128
.text._ZN7cutlass13device_kernelINS_4gemm6kernel13GemmUniversalIN4cute5tupleIJiiiiEEENS1_10collective13CollectiveMmaINS1_37MainloopSm90TmaGmmaWarpSpecializedFP8ILi17ENS5_IJNS4_1CILi2EEENSA_ILi1EEESC_EEENS1_35KernelTmaWarpSpecializedCooperativeEEENS5_IJNSA_ILi128EEENSA_ILi64EEESH_EEENS_12float_e4m3_tENS5_IJlSC_lEEESJ_SK_NS4_8TiledMMAINS4_8MMA_AtomIJNS4_4SM904GMMA30MMA_64x64x32_F32E4M3E4M3_SS_TNILNSO_7ScaleInE1ELSQ_1EEEEEENS4_6LayoutISD_NS5_IJSC_NSA_ILi0EEESU_EEEEENS5_IJNS4_10UnderscoreESX_SX_EEEEENS4_13SM90_TMA_LOADENS4_14ComposedLayoutINS4_7SwizzleILi2ELi4ELi3EEENS4_18smem_ptr_flag_bitsILi8EEENST_INS5_IJNSA_ILi8EEESH_EEENS5_IJSH_SC_EEEEEEEvNS4_8identityENS4_23SM90_TMA_LOAD_MULTICASTES1A_vS1B_EENS_8epilogue10collective18CollectiveEpilogueINS1E_22Sm90TmaWarpSpecializedILi2ELi2ELi16ELb0ELb0EEEJSI_NS5_IJSG_NSA_ILi32EEEEEESJ_SK_SJ_SK_NS1E_6fusion15FusionCallbacksIS1I_NS1L_17LinearCombinationISJ_fSJ_fLNS_15FloatRoundStyleE2EEESI_S1K_JEEES10_NS11_INS12_ILi1ELi4ELi3EEES15_NST_INS5_IJS16_S1J_EEENS5_IJS1J_SC_EEEEEEENS4_39AutoVectorizingCopyWithAssumedAlignmentILi128EEENS4_14SM90_TMA_STOREES1V_S1X_NS4_9Copy_AtomIJNS4_17SM90_U32x4_STSM_NENS_6half_tEEEEvEEEvvEEEEvNT_6ParamsE:
        .type           _ZN7cutlass13device_kernelINS_4gemm6kernel13GemmUniversalIN4cute5tupleIJiiiiEEENS1_10collective13CollectiveMmaINS1_37MainloopSm90TmaGmmaWarpSpecializedFP8ILi17ENS5_IJNS4_1CILi2EEENSA_ILi1EEESC_EEENS1_35KernelTmaWarpSpecializedCooperativeEEENS5_IJNSA_ILi128EEENSA_ILi64EEESH_EEENS_12float_e4m3_tENS5_IJlSC_lEEESJ_SK_NS4_8TiledMMAINS4_8MMA_AtomIJNS4_4SM904GMMA30MMA_64x64x32_F32E4M3E4M3_SS_TNILNSO_7ScaleInE1ELSQ_1EEEEEENS4_6LayoutISD_NS5_IJSC_NSA_ILi0EEESU_EEEEENS5_IJNS4_10UnderscoreESX_SX_EEEEENS4_13SM90_TMA_LOADENS4_14ComposedLayoutINS4_7SwizzleILi2ELi4ELi3EEENS4_18smem_ptr_flag_bitsILi8EEENST_INS5_IJNSA_ILi8EEESH_EEENS5_IJSH_SC_EEEEEEEvNS4_8identityENS4_23SM90_TMA_LOAD_MULTICASTES1A_vS1B_EENS_8epilogue10collective18CollectiveEpilogueINS1E_22Sm90TmaWarpSpecializedILi2ELi2ELi16ELb0ELb0EEEJSI_NS5_IJSG_NSA_ILi32EEEEEESJ_SK_SJ_SK_NS1E_6fusion15FusionCallbacksIS1I_NS1L_17LinearCombinationISJ_fSJ_fLNS_15FloatRoundStyleE2EEESI_S1K_JEEES10_NS11_INS12_ILi1ELi4ELi3EEES15_NST_INS5_IJS16_S1J_EEENS5_IJS1J_SC_EEEEEEENS4_39AutoVectorizingCopyWithAssumedAlignmentILi128EEENS4_14SM90_TMA_STOREES1V_S1X_NS4_9Copy_AtomIJNS4_17SM90_U32x4_STSM_NENS_6half_tEEEEvEEEvvEEEEvNT_6ParamsE,@function
        .size           _ZN7cutlass13device_kernelINS_4gemm6kernel13GemmUniversalIN4cute5tupleIJiiiiEEENS1_10collective13CollectiveMmaINS1_37MainloopSm90TmaGmmaWarpSpecializedFP8ILi17ENS5_IJNS4_1CILi2EEENSA_ILi1EEESC_EEENS1_35KernelTmaWarpSpecializedCooperativeEEENS5_IJNSA_ILi128EEENSA_ILi64EEESH_EEENS_12float_e4m3_tENS5_IJlSC_lEEESJ_SK_NS4_8TiledMMAINS4_8MMA_AtomIJNS4_4SM904GMMA30MMA_64x64x32_F32E4M3E4M3_SS_TNILNSO_7ScaleInE1ELSQ_1EEEEEENS4_6LayoutISD_NS5_IJSC_NSA_ILi0EEESU_EEEEENS5_IJNS4_10UnderscoreESX_SX_EEEEENS4_13SM90_TMA_LOADENS4_14ComposedLayoutINS4_7SwizzleILi2ELi4ELi3EEENS4_18smem_ptr_flag_bitsILi8EEENST_INS5_IJNSA_ILi8EEESH_EEENS5_IJSH_SC_EEEEEEEvNS4_8identityENS4_23SM90_TMA_LOAD_MULTICASTES1A_vS1B_EENS_8epilogue10collective18CollectiveEpilogueINS1E_22Sm90TmaWarpSpecializedILi2ELi2ELi16ELb0ELb0EEEJSI_NS5_IJSG_NSA_ILi32EEEEEESJ_SK_SJ_SK_NS1E_6fusion15FusionCallbacksIS1I_NS1L_17LinearCombinationISJ_fSJ_fLNS_15FloatRoundStyleE2EEESI_S1K_JEEES10_NS11_INS12_ILi1ELi4ELi3EEES15_NST_INS5_IJS16_S1J_EEENS5_IJS1J_SC_EEEEEEENS4_39AutoVectorizingCopyWithAssumedAlignmentILi128EEENS4_14SM90_TMA_STOREES1V_S1X_NS4_9Copy_AtomIJNS4_17SM90_U32x4_STSM_NENS_6half_tEEEEvEEEvvEEEEvNT_6ParamsE,(.L_x_176 - _ZN7cutlass13device_kernelINS_4gemm6kernel13GemmUniversalIN4cute5tupleIJiiiiEEENS1_10collective13CollectiveMmaINS1_37MainloopSm90TmaGmmaWarpSpecializedFP8ILi17ENS5_IJNS4_1CILi2EEENSA_ILi1EEESC_EEENS1_35KernelTmaWarpSpecializedCooperativeEEENS5_IJNSA_ILi128EEENSA_ILi64EEESH_EEENS_12float_e4m3_tENS5_IJlSC_lEEESJ_SK_NS4_8TiledMMAINS4_8MMA_AtomIJNS4_4SM904GMMA30MMA_64x64x32_F32E4M3E4M3_SS_TNILNSO_7ScaleInE1ELSQ_1EEEEEENS4_6LayoutISD_NS5_IJSC_NSA_ILi0EEESU_EEEEENS5_IJNS4_10UnderscoreESX_SX_EEEEENS4_13SM90_TMA_LOADENS4_14ComposedLayoutINS4_7SwizzleILi2ELi4ELi3EEENS4_18smem_ptr_flag_bitsILi8EEENST_INS5_IJNSA_ILi8EEESH_EEENS5_IJSH_SC_EEEEEEEvNS4_8identityENS4_23SM90_TMA_LOAD_MULTICASTES1A_vS1B_EENS_8epilogue10collective18CollectiveEpilogueINS1E_22Sm90TmaWarpSpecializedILi2ELi2ELi16ELb0ELb0EEEJSI_NS5_IJSG_NSA_ILi32EEEEEESJ_SK_SJ_SK_NS1E_6fusion15FusionCallbacksIS1I_NS1L_17LinearCombinationISJ_fSJ_fLNS_15FloatRoundStyleE2EEESI_S1K_JEEES10_NS11_INS12_ILi1ELi4ELi3EEES15_NST_INS5_IJS16_S1J_EEENS5_IJS1J_SC_EEEEEEENS4_39AutoVectorizingCopyWithAssumedAlignmentILi128EEENS4_14SM90_TMA_STOREES1V_S1X_NS4_9Copy_AtomIJNS4_17SM90_U32x4_STSM_NENS_6half_tEEEEvEEEvvEEEEvNT_6ParamsE)
        .other          _ZN7cutlass13device_kernelINS_4gemm6kernel13GemmUniversalIN4cute5tupleIJiiiiEEENS1_10collective13CollectiveMmaINS1_37MainloopSm90TmaGmmaWarpSpecializedFP8ILi17ENS5_IJNS4_1CILi2EEENSA_ILi1EEESC_EEENS1_35KernelTmaWarpSpecializedCooperativeEEENS5_IJNSA_ILi128EEENSA_ILi64EEESH_EEENS_12float_e4m3_tENS5_IJlSC_lEEESJ_SK_NS4_8TiledMMAINS4_8MMA_AtomIJNS4_4SM904GMMA30MMA_64x64x32_F32E4M3E4M3_SS_TNILNSO_7ScaleInE1ELSQ_1EEEEEENS4_6LayoutISD_NS5_IJSC_NSA_ILi0EEESU_EEEEENS5_IJNS4_10UnderscoreESX_SX_EEEEENS4_13SM90_TMA_LOADENS4_14ComposedLayoutINS4_7SwizzleILi2ELi4ELi3EEENS4_18smem_ptr_flag_bitsILi8EEENST_INS5_IJNSA_ILi8EEESH_EEENS5_IJSH_SC_EEEEEEEvNS4_8identityENS4_23SM90_TMA_LOAD_MULTICASTES1A_vS1B_EENS_8epilogue10collective18CollectiveEpilogueINS1E_22Sm90TmaWarpSpecializedILi2ELi2ELi16ELb0ELb0EEEJSI_NS5_IJSG_NSA_ILi32EEEEEESJ_SK_SJ_SK_NS1E_6fusion15FusionCallbacksIS1I_NS1L_17LinearCombinationISJ_fSJ_fLNS_15FloatRoundStyleE2EEESI_S1K_JEEES10_NS11_INS12_ILi1ELi4ELi3EEES15_NST_INS5_IJS16_S1J_EEENS5_IJS1J_SC_EEEEEEENS4_39AutoVectorizingCopyWithAssumedAlignmentILi128EEENS4_14SM90_TMA_STOREES1V_S1X_NS4_9Copy_AtomIJNS4_17SM90_U32x4_STSM_NENS_6half_tEEEEvEEEvvEEEEvNT_6ParamsE,@"STO_CUDA_ENTRY STV_DEFAULT"
_ZN7cutlass13device_kernelINS_4gemm6kernel13GemmUniversalIN4cute5tupleIJiiiiEEENS1_10collective13CollectiveMmaINS1_37MainloopSm90TmaGmmaWarpSpecializedFP8ILi17ENS5_IJNS4_1CILi2EEENSA_ILi1EEESC_EEENS1_35KernelTmaWarpSpecializedCooperativeEEENS5_IJNSA_ILi128EEENSA_ILi64EEESH_EEENS_12float_e4m3_tENS5_IJlSC_lEEESJ_SK_NS4_8TiledMMAINS4_8MMA_AtomIJNS4_4SM904GMMA30MMA_64x64x32_F32E4M3E4M3_SS_TNILNSO_7ScaleInE1ELSQ_1EEEEEENS4_6LayoutISD_NS5_IJSC_NSA_ILi0EEESU_EEEEENS5_IJNS4_10UnderscoreESX_SX_EEEEENS4_13SM90_TMA_LOADENS4_14ComposedLayoutINS4_7SwizzleILi2ELi4ELi3EEENS4_18smem_ptr_flag_bitsILi8EEENST_INS5_IJNSA_ILi8EEESH_EEENS5_IJSH_SC_EEEEEEEvNS4_8identityENS4_23SM90_TMA_LOAD_MULTICASTES1A_vS1B_EENS_8epilogue10collective18CollectiveEpilogueINS1E_22Sm90TmaWarpSpecializedILi2ELi2ELi16ELb0ELb0EEEJSI_NS5_IJSG_NSA_ILi32EEEEEESJ_SK_SJ_SK_NS1E_6fusion15FusionCallbacksIS1I_NS1L_17LinearCombinationISJ_fSJ_fLNS_15FloatRoundStyleE2EEESI_S1K_JEEES10_NS11_INS12_ILi1ELi4ELi3EEES15_NST_INS5_IJS16_S1J_EEENS5_IJS1J_SC_EEEEEEENS4_39AutoVectorizingCopyWithAssumedAlignmentILi128EEENS4_14SM90_TMA_STOREES1V_S1X_NS4_9Copy_AtomIJNS4_17SM90_U32x4_STSM_NENS_6half_tEEEEvEEEvvEEEEvNT_6ParamsE:
[----:B------:R-:W1:Y:S01]  /*0000*/  LDC R1, c[0x0][0x28] ;  /* 0x00000a00ff017b82 */ /* 0x000e620000000800 */
[----:B------:R-:W2:Y:S07]  /*0010*/  S2R R18, SR_TID.X ;  /* 0x0000000000127919 */ /* 0x000eae0000002100 */
[----:B------:R-:W3:Y:S01]  /*0020*/  LDC.64 R4, c[0x0][0x588] ;  /* 0x00016200ff047b82 */ /* 0x000ee20000000a00 */
[----:B------:R-:W-:Y:S01]  /*0030*/  ELECT P0, URZ, PT ;  /* 0x00000000003f782f */ /* 0x000fe20003800000 */
[----:B------:R-:W-:Y:S01]  /*0040*/  BSSY B0, `(.L_x_0) ;  /* 0x0000016000007945 */ /* 0x000fe20003800000 */
[----:B--2---:R-:W-:-:S02]  /*0050*/  SHF.R.U32.HI R0, RZ, 0x5, R18 ;  /* 0x00000005ff007819 */ /* 0x004fc40000011612 */
[----:B------:R-:W-:-:S03]  /*0060*/  SHF.R.U32.HI R6, RZ, 0x7, R18 ;  /* 0x00000007ff067819 */ /* 0x000fc60000011612 */
[----:B------:R-:W2:Y:S04]  /*0070*/  SHFL.IDX PT, R3, R0, RZ, 0x1f ;  /* 0x00001fff00037589 */ /* 0x000ea800000e0000 */
[----:B------:R4:W1:Y:S01]  /*0080*/  SHFL.IDX PT, R7, R6, RZ, 0x1f ;  /* 0x00001fff06077589 */ /* 0x00086200000e0000 */
[----:B--2---:R-:W-:Y:S02]  /*0090*/  ISETP.NE.OR P0, PT, R3, RZ, !P0 ;  /* 0x000000ff0300720c */ /* 0x004fe40004705670 */
[----:B------:R-:W-:-:S11]  /*00a0*/  SHF.R.S32.HI R2, RZ, 0x1f, R3 ;  /* 0x0000001fff027819 */ /* 0x000fd60000011403 */
[----:B-1-34-:R-:W-:Y:S05]  /*00b0*/  @P0 BRA `(.L_x_1) ;  /* 0x0000000000380947 */ /* 0x01afea0003800000 */
[----:B------:R-:W-:Y:S02]  /*00c0*/  ULDC.64 UR4, c[0x0][0x198] ;  /* 0x0000660000047ab9 */ /* 0x000fe40000000a00 */
[----:B------:R-:W-:Y:S02]  /*00d0*/  UIADD3 UR6, UP0, UR4, 0xf0, URZ ;  /* 0x000000f004067890 */ /* 0x000fe4000ff1e03f */
[----:B------:R-:W-:Y:S02]  /*00e0*/  UIADD3 UR8, UP1, UR4, 0x1f0, URZ ;  /* 0x000001f004087890 */ /* 0x000fe4000ff3e03f */
[----:B------:R-:W-:Y:S02]  /*00f0*/  UIADD3 UR10, UP2, UR4, 0x3f0, URZ ;  /* 0x000003f0040a7890 */ /* 0x000fe4000ff5e03f */
[----:B------:R-:W-:Y:S02]  /*0100*/  UIADD3 UR4, UP3, UR4, 0x4f0, URZ ;  /* 0x000004f004047890 */ /* 0x000fe4000ff7e03f */
[----:B------:R-:W-:-:S02]  /*0110*/  UIADD3.X UR7, URZ, UR5, URZ, UP0, !UPT ;  /* 0x000000053f077290 */ /* 0x000fc400087fe43f */
[----:B------:R-:W-:Y:S02]  /*0120*/  UIADD3.X UR9, URZ, UR5, URZ, UP1, !UPT ;  /* 0x000000053f097290 */ /* 0x000fe40008ffe43f */
[----:B------:R-:W-:Y:S02]  /*0130*/  UIADD3.X UR11, URZ, UR5, URZ, UP2, !UPT ;  /* 0x000000053f0b7290 */ /* 0x000fe400097fe43f */
[----:B------:R-:W-:-:S03]  /*0140*/  UIADD3.X UR5, URZ, UR5, URZ, UP3, !UPT ;  /* 0x000000053f057290 */ /* 0x000fc60009ffe43f */
[----:B------:R1:W-:Y:S02]  /*0150*/  UTMACCTL.PF [UR6] ;  /* 0x00000000060079b9 */ /* 0x0003e40008040000 */
[----:B------:R1:W-:Y:S02]  /*0160*/  UTMACCTL.PF [UR8] ;  /* 0x00000000080079b9 */ /* 0x0003e40008040000 */
[----:B------:R1:W-:Y:S02]  /*0170*/  UTMACCTL.PF [UR10] ;  /* 0x000000000a0079b9 */ /* 0x0003e40008040000 */
[----:B------:R1:W-:Y:S02]  /*0180*/  UTMACCTL.PF [UR4] ;  /* 0x00000000040079b9 */ /* 0x0003e40008040000 */
[----:B-1----:R-:W-:Y:S01]  /*0190*/  NOP ;  /* 0x0000000000007918 */ /* 0x002fe20000000000 */
.L_x_1:
[----:B------:R-:W-:Y:S05]  /*01a0*/  BSYNC B0 ;  /* 0x0000000000007941 */ /* 0x000fea0003800000 */
.L_x_0:
[----:B------:R-:W-:Y:S01]  /*01b0*/  ULDC.64 UR4, c[0x0][0x590] ;  /* 0x0001640000047ab9 */ /* 0x000fe20000000a00 */
[----:B------:R-:W-:Y:S01]  /*01c0*/  LEA.HI R2, R2, R3, RZ, 0x2 ;  /* 0x0000000302027211 */ /* 0x000fe200078f10ff */
[----:B------:R-:W-:Y:S01]  /*01d0*/  ULDC.64 UR38, c[0x0][0x208] ;  /* 0x0000820000267ab9 */ /* 0x000fe20000000a00 */
[----:B------:R-:W-:Y:S01]  /*01e0*/  ISETP.NE.U32.AND P1, PT, RZ, UR4, PT ;  /* 0x00000004ff007c0c */ /* 0x000fe2000bf25070 */
[----:B------:R-:W-:Y:S01]  /*01f0*/  IMAD.MOV.U32 R8, RZ, RZ, R4 ;  /* 0x000000ffff087224 */ /* 0x000fe200078e0004 */
[----:B------:R-:W-:Y:S01]  /*0200*/  LOP3.LUT R2, R2, 0xfffffffc, RZ, 0xc0, !PT ;  /* 0xfffffffc02027812 */ /* 0x000fe200078ec0ff */
[----:B------:R-:W-:Y:S01]  /*0210*/  IMAD.MOV.U32 R9, RZ, RZ, R5 ;  /* 0x000000ffff097224 */ /* 0x000fe200078e0005 */
[----:B------:R-:W-:-:S03]  /*0220*/  ISETP.NE.AND.EX P2, PT, RZ, UR5, PT, P1 ;  /* 0x00000005ff007c0c */ /* 0x000fc6000bf45310 */
[--C-:B------:R-:W-:Y:S01]  /*0230*/  IMAD.IADD R3, R3, 0x1, -R2.reuse ;  /* 0x0000000103037824 */ /* 0x100fe200078e0a02 */
[----:B------:R-:W-:-:S09]  /*0240*/  PRMT R2, RZ, 0x7610, R2 ;  /* 0x00007610ff027816 */ /* 0x000fd20000000002 */
[----:B------:R-:W-:Y:S05]  /*0250*/  @P2 BRA `(.L_x_2) ;  /* 0x0000000000302947 */ /* 0x000fea0003800000 */
[----:B------:R-:W-:Y:S02]  /*0260*/  ULDC.64 UR6, c[0x0][0x588] ;  /* 0x0001620000067ab9 */ /* 0x000fe40000000a00 */
[----:B------:R-:W-:-:S04]  /*0270*/  ISETP.NE.U32.AND P0, PT, RZ, UR6, PT ;  /* 0x00000006ff007c0c */ /* 0x000fc8000bf05070 */
[----:B------:R-:W-:-:S13]  /*0280*/  ISETP.NE.AND.EX P0, PT, RZ, UR7, PT, P0 ;  /* 0x00000007ff007c0c */ /* 0x000fda000bf05300 */
[----:B------:R-:W-:Y:S05]  /*0290*/  @!P0 BRA `(.L_x_3) ;  /* 0x0000000000108947 */ /* 0x000fea0003800000 */
[----:B------:R-:W2:Y:S02]  /*02a0*/  LDG.E R2, desc[UR38][R8.64] ;  /* 0x0000002608027981 */ /* 0x000ea4000c1e1900 */
[----:B--2---:R-:W-:Y:S01]  /*02b0*/  FSETP.NEU.AND P3, PT, R2, RZ, PT ;  /* 0x000000ff0200720b */ /* 0x004fe20003f6d000 */
[----:B------:R-:W-:Y:S01]  /*02c0*/  IMAD.MOV.U32 R2, RZ, RZ, 0x1 ;  /* 0x00000001ff027424 */ /* 0x000fe200078e00ff */
[----:B------:R-:W-:Y:S11]  /*02d0*/  BRA `(.L_x_2) ;  /* 0x0000000000107947 */ /* 0x000ff60003800000 */
.L_x_3:
[----:B------:R-:W-:Y:S01]  /*02e0*/  ULDC UR6, c[0x0][0x580] ;  /* 0x0001600000067ab9 */ /* 0x000fe20000000800 */
[----:B------:R-:W-:Y:S01]  /*02f0*/  IMAD.MOV.U32 R2, RZ, RZ, 0x1 ;  /* 0x00000001ff027424 */ /* 0x000fe200078e00ff */
[----:B------:R-:W-:Y:S02]  /*0300*/  FSETP.NEU.AND P3, PT, RZ, UR6, PT ;  /* 0x00000006ff007c0b */ /* 0x000fe4000bf6d000 */
[----:B------:R-:W-:-:S11]  /*0310*/  CS2R R8, SRZ ;  /* 0x0000000000087805 */ /* 0x000fd6000001ff00 */
.L_x_2:
[----:B------:R-:W-:Y:S01]  /*0320*/  ISETP.NE.U32.AND P0, PT, R8, RZ, PT ;  /* 0x000000ff0800720c */ /* 0x000fe20003f05070 */
[----:B------:R-:W-:Y:S01]  /*0330*/  IMAD.MOV.U32 R6, RZ, RZ, 0x1 ;  /* 0x00000001ff067424 */ /* 0x000fe200078e00ff */
[----:B------:R-:W-:Y:S02]  /*0340*/  ISETP.NE.AND.EX P1, PT, RZ, UR5, PT, P1 ;  /* 0x00000005ff007c0c */ /* 0x000fe4000bf25310 */
[----:B------:R-:W-:-:S13]  /*0350*/  ISETP.NE.AND.EX P0, PT, R9, RZ, PT, P0 ;  /* 0x000000ff0900720c */ /* 0x000fda0003f05300 */
[----:B------:R-:W-:Y:S05]  /*0360*/  @P0 BRA P1, `(.L_x_4) ;  /* 0x0000000000300947 */ /* 0x000fea0000800000 */
[----:B------:R-:W-:Y:S02]  /*0370*/  ISETP.NE.U32.AND P1, PT, RZ, UR4, PT ;  /* 0x00000004ff007c0c */ /* 0x000fe4000bf25070 */
[----:B------:R-:W-:Y:S02]  /*0380*/  ISETP.NE.U32.AND P0, PT, R8, RZ, PT ;  /* 0x000000ff0800720c */ /* 0x000fe40003f05070 */
[----:B------:R-:W-:Y:S02]  /*0390*/  ISETP.NE.AND.EX P1, PT, RZ, UR5, PT, P1 ;  /* 0x00000005ff007c0c */ /* 0x000fe4000bf25310 */
[----:B------:R-:W-:Y:S02]  /*03a0*/  PRMT R2, R2, 0x9910, RZ ;  /* 0x0000991002027816 */ /* 0x000fe400000000ff */
[----:B------:R-:W-:Y:S02]  /*03b0*/  ISETP.NE.AND.EX P0, PT, R9, RZ, PT, P0 ;  /* 0x000000ff0900720c */ /* 0x000fe40003f05300 */
[----:B------:R-:W-:-:S02]  /*03c0*/  ISETP.NE.AND P4, PT, R2, RZ, PT ;  /* 0x000000ff0200720c */ /* 0x000fc40003f85270 */
[----:B------:R-:W-:Y:S02]  /*03d0*/  SEL R9, RZ, 0xffffffff, P3 ;  /* 0xffffffffff097807 */ /* 0x000fe40001800000 */
[----:B------:R-:W-:-:S04]  /*03e0*/  SEL R2, RZ, 0xffffffff, P0 ;  /* 0xffffffffff027807 */ /* 0x000fc80000000000 */
[----:B------:R-:W-:-:S04]  /*03f0*/  @P1 SEL R9, R2, R9, !P4 ;  /* 0x0000000902091207 */ /* 0x000fc80006000000 */
[----:B------:R-:W-:-:S04]  /*0400*/  LOP3.LUT R9, R9, 0x1, RZ, 0xc0, !PT ;  /* 0x0000000109097812 */ /* 0x000fc800078ec0ff */
[----:B------:R-:W-:-:S04]  /*0410*/  ISETP.NE.U32.AND P0, PT, R9, 0x1, PT ;  /* 0x000000010900780c */ /* 0x000fc80003f05070 */
[----:B------:R-:W-:-:S09]  /*0420*/  SEL R6, RZ, 0x1, !P0 ;  /* 0x00000001ff067807 */ /* 0x000fd20004000000 */
.L_x_4:
[----:B------:R-:W1:Y:S02]  /*0430*/  SHFL.IDX PT, R2, R0, RZ, 0x1f ;  /* 0x00001fff00027589 */ /* 0x000e6400000e0000 */
[----:B-1----:R-:W-:-:S13]  /*0440*/  ISETP.NE.AND P0, PT, R2, RZ, PT ;  /* 0x000000ff0200720c */ /* 0x002fda0003f05270 */
[----:B------:R-:W-:Y:S05]  /*0450*/  @P0 BRA `(.L_x_5) ;  /* 0x0000000000cc0947 */ /* 0x000fea0003800000 */
[----:B------:R-:W-:Y:S01]  /*0460*/  ELECT P0, URZ, PT ;  /* 0x00000000003f782f */ /* 0x000fe20003800000 */
[----:B------:R-:W-:-:S12]  /*0470*/  BSSY B0, `(.L_x_5) ;  /* 0x0000031000007945 */ /* 0x000fd80003800000 */
[----:B------:R-:W-:Y:S05]  /*0480*/  @!P0 BRA `(.L_x_6) ;  /* 0x0000000000bc8947 */ /* 0x000fea0003800000 */
[----:B------:R-:W1:Y:S01]  /*0490*/  S2UR UR8, SR_CgaCtaId ;  /* 0x00000000000879c3 */ /* 0x000e620000008800 */
[----:B------:R-:W-:Y:S01]  /*04a0*/  UMOV UR4, 0x400 ;  /* 0x0000040000047882 */ /* 0x000fe20000000000 */
[----:B------:R-:W-:Y:S01]  /*04b0*/  UMOV UR5, 0x1 ;  /* 0x0000000100057882 */ /* 0x000fe20000000000 */
[----:B------:R-:W-:Y:S02]  /*04c0*/  UMOV UR6, 0x4 ;  /* 0x0000000400067882 */ /* 0x000fe40000000000 */
[----:B------:R-:W-:-:S04]  /*04d0*/  UIADD3 UR6, -UR6, 0x100000, URZ ;  /* 0x0010000006067890 */ /* 0x000fc8000fffe13f */
[----:B------:R-:W-:Y:S02]  /*04e0*/  USHF.L.U32 UR7, UR6, 0xb, URZ ;  /* 0x0000000b06077899 */ /* 0x000fe4000800063f */
[----:B------:R-:W-:Y:S02]  /*04f0*/  USHF.L.U32 UR6, UR6, 0x1, URZ ;  /* 0x0000000106067899 */ /* 0x000fe4000800063f */
[----:B-1----:R-:W-:Y:S02]  /*0500*/  ULEA UR8, UR8, UR4, 0x18 ;  /* 0x0000000408087291 */ /* 0x002fe4000f8ec03f */
[----:B------:R-:W-:-:S04]  /*0510*/  UIADD3 UR4, -UR5, 0x100000, URZ ;  /* 0x0010000005047890 */ /* 0x000fc8000fffe13f */
[----:B------:R-:W-:Y:S02]  /*0520*/  USHF.L.U32 UR5, UR4, 0xb, URZ ;  /* 0x0000000b04057899 */ /* 0x000fe4000800063f */
[----:B------:R-:W-:Y:S01]  /*0530*/  USHF.L.U32 UR4, UR4, 0x1, URZ ;  /* 0x0000000104047899 */ /* 0x000fe2000800063f */
[----:B------:R-:W1:Y:S11]  /*0540*/  FENCE.VIEW.ASYNC.S ;  /* 0x00000000000073c6 */ /* 0x000e760000000000 */
[----:B-1----:R1:W2:Y:S01]  /*0550*/  SYNCS.EXCH.64 URZ, [UR8], UR4 ;  /* 0x00000004083f75b2 */ /* 0x0022a20008000100 */
[----:B------:R1:W3:Y:S01]  /*0560*/  SYNCS.EXCH.64 URZ, [UR8+0x88], UR6 ;  /* 0x00008806083f75b2 */ /* 0x0002e20008000100 */
[----:B------:R1:W4:Y:S01]  /*0570*/  SYNCS.EXCH.64 URZ, [UR8+0x8], UR4 ;  /* 0x00000804083f75b2 */ /* 0x0003220008000100 */
[----:B------:R1:W1:Y:S01]  /*0580*/  SYNCS.EXCH.64 URZ, [UR8+0x90], UR6 ;  /* 0x00009006083f75b2 */ /* 0x0002620008000100 */
        /* <DEDUP_REMOVED lines=30> */
[----:B--234-:R-:W-:Y:S01]  /*0770*/  NOP ;  /* 0x0000000000007918 */ /* 0x01cfe20000000000 */
.L_x_6:
[----:B-1----:R-:W-:Y:S05]  /*0780*/  BSYNC B0 ;  /* 0x0000000000007941 */ /* 0x002fea0003800000 */
.L_x_5:
[----:B------:R-:W1:Y:S01]  /*0790*/  S2UR UR9, SR_CTAID.X ;  /* 0x00000000000979c3 */ /* 0x000e620000002500 */
[----:B------:R-:W2:Y:S01]  /*07a0*/  S2R R8, SR_CTAID.Y ;  /* 0x0000000000087919 */ /* 0x000ea20000002600 */
[----:B------:R-:W-:Y:S01]  /*07b0*/  ULDC UR4, c[0x0][0x150] ;  /* 0x0000540000047ab9 */ /* 0x000fe20000000800 */
[----:B------:R-:W-:Y:S01]  /*07c0*/  NOP ;  /* 0x0000000000007918 */ /* 0x000fe20000000000 */
[----:B------:R-:W3:Y:S04]  /*07d0*/  SHFL.IDX PT, R11, R0, RZ, 0x1f ;  /* 0x00001fff000b7589 */ /* 0x000ee800000e0000 */
[----:B------:R-:W4:Y:S01]  /*07e0*/  LDC R13, c[0x0][0x144] ;  /* 0x00005100ff0d7b82 */ /* 0x000f220000000800 */
[----:B-1----:R-:W-:-:S05]  /*07f0*/  I2FP.F32.U32 R10, UR9 ;  /* 0x00000009000a7c45 */ /* 0x002fca0008201000 */
[----:B------:R-:W-:Y:S01]  /*0800*/  FMUL R12, R10, UR4 ;  /* 0x000000040a0c7c20 */ /* 0x000fe20008400000 */
[----:B---3--:R-:W-:Y:S01]  /*0810*/  ISETP.NE.AND P0, PT, R11, RZ, PT ;  /* 0x000000ff0b00720c */ /* 0x008fe20003f05270 */
[----:B------:R-:W-:Y:S01]  /*0820*/  ULDC UR4, c[0x0][0x154] ;  /* 0x0000550000047ab9 */ /* 0x000fe20000000800 */
[----:B------:R-:W-:Y:S02]  /*0830*/  SHF.R.S32.HI R11, RZ, 0x1f, R18 ;  /* 0x0000001fff0b7819 */ /* 0x000fe40000011412 */
[----:B--2---:R-:W-:Y:S01]  /*0840*/  I2FP.F32.U32 R14, R8 ;  /* 0x00000008000e7245 */ /* 0x004fe20000201000 */
[----:B------:R-:W1:Y:S01]  /*0850*/  F2I.U32.TRUNC.NTZ R12, R12 ;  /* 0x0000000c000c7305 */ /* 0x000e62000020f000 */
[----:B------:R-:W-:-:S03]  /*0860*/  LEA.HI R11, R11, R18, RZ, 0x7 ;  /* 0x000000120b0b7211 */ /* 0x000fc600078f38ff */
[----:B------:R-:W-:Y:S01]  /*0870*/  FMUL R16, R14, UR4 ;  /* 0x000000040e107c20 */ /* 0x000fe20008400000 */
[----:B-1----:R-:W-:-:S04]  /*0880*/  IMAD.MOV R10, RZ, RZ, -R12 ;  /* 0x000000ffff0a7224 */ /* 0x002fc800078e0a0c */
[----:B----4-:R-:W-:Y:S01]  /*0890*/  IMAD R10, R13, R10, UR9 ;  /* 0x000000090d0a7e24 */ /* 0x010fe2000f8e020a */
[----:B------:R-:W-:Y:S06]  /*08a0*/  @P0 BRA `(.L_x_7) ;  /* 0x0000000000480947 */ /* 0x000fec0003800000 */
[----:B------:R-:W1:Y:S01]  /*08b0*/  S2UR UR5, SR_CgaCtaId ;  /* 0x00000000000579c3 */ /* 0x000e620000008800 */
[----:B------:R-:W-:Y:S01]  /*08c0*/  UMOV UR4, 0x400 ;  /* 0x0000040000047882 */ /* 0x000fe20000000000 */
[----:B------:R-:W-:Y:S01]  /*08d0*/  UMOV UR6, 0x20 ;  /* 0x0000002000067882 */ /* 0x000fe20000000000 */
[----:B------:R-:W-:Y:S01]  /*08e0*/  UMOV UR7, 0x100 ;  /* 0x0000010000077882 */ /* 0x000fe20000000000 */
[----:B------:R-:W-:Y:S01]  /*08f0*/  ELECT P0, URZ, PT ;  /* 0x00000000003f782f */ /* 0x000fe20003800000 */
[----:B-1----:R-:W-:Y:S02]  /*0900*/  ULEA UR8, UR5, UR4, 0x18 ;  /* 0x0000000405087291 */ /* 0x002fe4000f8ec03f */
[----:B------:R-:W-:-:S04]  /*0910*/  UIADD3 UR4, -UR6, 0x100000, URZ ;  /* 0x0010000006047890 */ /* 0x000fc8000fffe13f */
[----:B------:R-:W-:Y:S02]  /*0920*/  USHF.L.U32 UR5, UR4, 0xb, URZ ;  /* 0x0000000b04057899 */ /* 0x000fe4000800063f */
[----:B------:R-:W-:Y:S02]  /*0930*/  USHF.L.U32 UR4, UR4, 0x1, URZ ;  /* 0x0000000104047899 */ /* 0x000fe4000800063f */
[----:B------:R-:W-:-:S04]  /*0940*/  UIADD3 UR6, -UR7, 0x100000, URZ ;  /* 0x0010000007067890 */ /* 0x000fc8000fffe13f */
[----:B------:R-:W-:Y:S02]  /*0950*/  USHF.L.U32 UR7, UR6, 0xb, URZ ;  /* 0x0000000b06077899 */ /* 0x000fe4000800063f */
[----:B------:R-:W-:Y:S01]  /*0960*/  USHF.L.U32 UR6, UR6, 0x1, URZ ;  /* 0x0000000106067899 */ /* 0x000fe2000800063f */
[----:B------:R-:W1:Y:S03]  /*0970*/  FENCE.VIEW.ASYNC.S ;  /* 0x00000000000073c6 */ /* 0x000e660000000000 */
[----:B-1----:R1:W2:Y:S08]  /*0980*/  SYNCS.EXCH.64 URZ, [UR8+0x110], UR4 ;  /* 0x00011004083f75b2 */ /* 0x0022b00008000100 */
[----:B------:R1:W3:Y:S01]  /*0990*/  SYNCS.EXCH.64 URZ, [UR8+0x120], UR6 ;  /* 0x00012006083f75b2 */ /* 0x0002e20008000100 */
[----:B------:R1:W4:Y:S01]  /*09a0*/  SYNCS.EXCH.64 URZ, [UR8+0x118], UR4 ;  /* 0x00011804083f75b2 */ /* 0x0003220008000100 */
[----:B------:R1:W1:Y:S01]  /*09b0*/  SYNCS.EXCH.64 URZ, [UR8+0x128], UR6 ;  /* 0x00012806083f75b2 */ /* 0x0002620008000100 */
[----:B------:R-:W-:Y:S01]  /*09c0*/  NOP ;  /* 0x0000000000007918 */ /* 0x000fe20000000000 */
.L_x_7:
[----:B------:R-:W-:Y:S01]  /*09d0*/  LOP3.LUT R11, R11, 0xffffff80, RZ, 0xc0, !PT ;  /* 0xffffff800b0b7812 */ /* 0x000fe200078ec0ff */
[----:B------:R-:W5:Y:S01]  /*09e0*/  SHFL.IDX PT, R0, R0, RZ, 0x1f ;  /* 0x00001fff00007589 */ /* 0x000f6200000e0000 */
[----:B------:R-:W-:Y:S02]  /*09f0*/  SHF.R.S32.HI R15, RZ, 0x1f, R2 ;  /* 0x0000001fff0f7819 */ /* 0x000fe40000011402 */
[----:B------:R-:W-:Y:S01]  /*0a00*/  ELECT P0, URZ, PT ;  /* 0x00000000003f782f */ /* 0x000fe20003800000 */
[----:B------:R-:W2:Y:S01]  /*0a10*/  F2I.U32.TRUNC.NTZ R16, R16 ;  /* 0x0000001000107305 */ /* 0x000ea2000020f000 */
[----:B------:R-:W-:Y:S01]  /*0a20*/  IMAD.IADD R12, R18, 0x1, -R11 ;  /* 0x00000001120c7824 */ /* 0x000fe200078e0a0b */
[----:B------:R-:W-:Y:S01]  /*0a30*/  LEA.HI R15, R15, R2, RZ, 0x2 ;  /* 0x000000020f0f7211 */ /* 0x000fe200078f10ff */
[----:B-1----:R-:W-:Y:S01]  /*0a40*/  UMOV UR4, 0x20 ;  /* 0x0000002000047882 */ /* 0x002fe20000000000 */
[----:B------:R-:W-:Y:S01]  /*0a50*/  ISETP.NE.AND P4, PT, R3, RZ, PT ;  /* 0x000000ff0300720c */ /* 0x000fe20003f85270 */
[----:B------:R-:W-:Y:S01]  /*0a60*/  IMAD.MOV.U32 R23, RZ, RZ, 0x1 ;  /* 0x00000001ff177424 */ /* 0x000fe200078e00ff */
[----:B------:R-:W-:Y:S01]  /*0a70*/  SHF.R.S32.HI R11, RZ, 0x1f, R12 ;  /* 0x0000001fff0b7819 */ /* 0x000fe2000001140c */
[----:B------:R-:W-:Y:S01]  /*0a80*/  NOP ;  /* 0x0000000000007918 */ /* 0x000fe20000000000 */
[----:B------:R-:W-:Y:S01]  /*0a90*/  LOP3.LUT R15, R15, 0x3ffffffc, RZ, 0xc0, !PT ;  /* 0x3ffffffc0f0f7812 */ /* 0x000fe200078ec0ff */
[----:B------:R-:W-:Y:S01]  /*0aa0*/  UMOV UR42, 0x1 ;  /* 0x00000001002a7882 */ /* 0x000fe20000000000 */
[----:B------:R-:W-:-:S02]  /*0ab0*/  LEA.HI R11, R11, R12, RZ, 0x3 ;  /* 0x0000000c0b0b7211 */ /* 0x000fc400078f18ff */
[----:B------:R-:W-:Y:S01]  /*0ac0*/  ISETP.NE.AND P5, PT, R7, RZ, PT ;  /* 0x000000ff0700720c */ /* 0x000fe20003fa5270 */
[----:B------:R-:W-:Y:S01]  /*0ad0*/  IMAD.IADD R15, R2, 0x1, -R15 ;  /* 0x00000001020f7824 */ /* 0x000fe200078e0a0f */
[--C-:B------:R-:W-:Y:S01]  /*0ae0*/  SHF.R.S32.HI R13, RZ, 0x3, R11.reuse ;  /* 0x00000003ff0d7819 */ /* 0x100fe2000001140b */
[----:B------:R-:W1:Y:S01]  /*0af0*/  LDC R2, c[0x0][0x140] ;  /* 0x00005000ff027b82 */ /* 0x000e620000000800 */
[----:B------:R-:W-:Y:S01]  /*0b00*/  SHF.R.S32.HI R14, RZ, 0x1f, R11 ;  /* 0x0000001fff0e7819 */ /* 0x000fe2000001140b */
[----:B--2---:R-:W-:-:S03]  /*0b10*/  IMAD.MOV R24, RZ, RZ, -R16 ;  /* 0x000000ffff187224 */ /* 0x004fc600078e0a10 */
[----:B------:R-:W-:Y:S02]  /*0b20*/  LEA.HI R14, R14, R13, RZ, 0x2 ;  /* 0x0000000d0e0e7211 */ /* 0x000fe400078f10ff */
[----:B-----5:R-:W-:Y:S01]  /*0b30*/  ISETP.NE.OR P0, PT, R0, RZ, !P0 ;  /* 0x000000ff0000720c */ /* 0x020fe20004705670 */
[----:B------:R-:W2:Y:S01]  /*0b40*/  LDC R11, c[0x0][0x148] ;  /* 0x00005200ff0b7b82 */ /* 0x000ea20000000800 */
[----:B------:R-:W-:-:S05]  /*0b50*/  LOP3.LUT R14, R14, 0xfffffffc, RZ, 0xc0, !PT ;  /* 0xfffffffc0e0e7812 */ /* 0x000fca00078ec0ff */
[----:B------:R-:W-:-:S04]  /*0b60*/  IMAD.IADD R14, R13, 0x1, -R14 ;  /* 0x000000010d0e7824 */ /* 0x000fc800078e0a0e */
[----:B------:R-:W-:Y:S02]  /*0b70*/  IMAD R14, R15, 0x4, R14 ;  /* 0x000000040f0e7824 */ /* 0x000fe400078e020e */
[----:B------:R-:W-:Y:S01]  /*0b80*/  VOTEU.ALL UP0, P0 ;  /* 0x00000000003f7886 */ /* 0x000fe20000000000 */
[----:B------:R-:W-:Y:S02]  /*0b90*/  VOTEU.ALL UP1, P0 ;  /* 0x00000000003f7886 */ /* 0x000fe40000020000 */
[----:B------:R-:W-:Y:S02]  /*0ba0*/  LEA.HI R0, R14, R14, RZ, 0x1 ;  /* 0x0000000e0e007211 */ /* 0x000fe400078f08ff */
[----:B------:R-:W5:Y:S01]  /*0bb0*/  @!UP0 S2UR UR7, SR_CgaCtaId ;  /* 0x00000000000789c3 */ /* 0x000f620000008800 */
[----:B------:R-:W-:Y:S01]  /*0bc0*/  @!UP0 UMOV UR6, 0x400 ;  /* 0x0000040000068882 */ /* 0x000fe20000000000 */
[----:B------:R-:W-:Y:S01]  /*0bd0*/  LOP3.LUT R13, R0, 0xfffffffe, RZ, 0xc0, !PT ;  /* 0xfffffffe000d7812 */ /* 0x000fe200078ec0ff */
[----:B------:R-:W-:-:S04]  /*0be0*/  @!UP0 UIADD3 UR4, -UR4, 0x100000, URZ ;  /* 0x0010000004048890 */ /* 0x000fc8000fffe13f */
[----:B------:R-:W-:Y:S02]  /*0bf0*/  @!UP0 USHF.L.U32 UR5, UR4, 0xb, URZ ;  /* 0x0000000b04058899 */ /* 0x000fe4000800063f */
[----:B------:R-:W-:Y:S01]  /*0c00*/  @!UP0 USHF.L.U32 UR4, UR4, 0x1, URZ ;  /* 0x0000000104048899 */ /* 0x000fe2000800063f */
[----:B-1----:R-:W-:Y:S01]  /*0c10*/  ISETP.EQ.U32.AND P3, PT, R2, 0x1, PT ;  /* 0x000000010200780c */ /* 0x002fe20003f62070 */
[----:B------:R-:W-:-:S05]  /*0c20*/  IMAD.IADD R13, R14, 0x1, -R13 ;  /* 0x000000010e0d7824 */ /* 0x000fca00078e0a0d */
[----:B------:R-:W-:Y:S01]  /*0c30*/  ISETP.NE.AND P1, PT, R13, R10, PT ;  /* 0x0000000a0d00720c */ /* 0x000fe20003f25270 */
[----:B------:R-:W-:-:S05]  /*0c40*/  IMAD.SHL.U32 R13, R14, 0x4, RZ ;  /* 0x000000040e0d7824 */ /* 0x000fca00078e00ff */
[----:B------:R-:W-:Y:S01]  /*0c50*/  LOP3.LUT R22, R14, 0xc, R13, 0x78, !PT ;  /* 0x0000000c0e167812 */ /* 0x000fe200078e780d */
[----:B--2---:R-:W-:Y:S02]  /*0c60*/  IMAD R13, R11, R24, R8 ;  /* 0x000000180b0d7224 */ /* 0x004fe400078e0208 */
[----:B------:R-:W-:Y:S01]  /*0c70*/  VIADD R14, R7, 0xffffffff ;  /* 0xffffffff070e7836 */ /* 0x000fe20000000000 */
[----:B-----5:R-:W-:-:S03]  /*0c80*/  @!UP0 ULEA UR6, UR7, UR6, 0x18 ;  /* 0x0000000607068291 */ /* 0x020fc6000f8ec03f */
[----:B------:R-:W-:Y:S01]  /*0c90*/  @P1 LEA.HI R0, R22, R22, RZ, 0x1 ;  /* 0x0000001616001211 */ /* 0x000fe200078f08ff */
[----:B------:R-:W-:Y:S01]  /*0ca0*/  VOTEU.ALL UP0, P0 ;  /* 0x00000000003f7886 */ /* 0x000fe20000000000 */
[----:B------:R-:W-:Y:S02]  /*0cb0*/  LOP3.LUT P0, RZ, R12, 0x7, RZ, 0xc0, !PT ;  /* 0x000000070cff7812 */ /* 0x000fe4000780c0ff */
[----:B------:R-:W-:Y:S02]  /*0cc0*/  @P1 SHF.R.S32.HI R0, RZ, 0x1, R0 ;  /* 0x00000001ff001819 */ /* 0x000fe40000011400 */
[----:B------:R-:W-:Y:S02]  /*0cd0*/  ISETP.LT.U32.AND P0, PT, R22, 0x2, !P0 ;  /* 0x000000021600780c */ /* 0x000fe40004701070 */
[----:B------:R-:W-:Y:S02]  /*0ce0*/  @P1 ISETP.NE.AND P6, PT, R0, R13, PT ;  /* 0x0000000d0000120c */ /* 0x000fe40003fc5270 */
[----:B------:R-:W-:Y:S01]  /*0cf0*/  SEL R0, RZ, 0x1, !P0 ;  /* 0x00000001ff007807 */ /* 0x000fe20004000000 */
[----:B------:R-:W1:Y:S02]  /*0d00*/  FENCE.VIEW.ASYNC.S ;  /* 0x00000000000073c6 */ /* 0x000e640000000000 */
[----:B-1----:R1:W2:Y:S01]  /*0d10*/  @!UP0 SYNCS.EXCH.64 URZ, [UR6+0x130], UR4 ;  /* 0x00013004063f85b2 */ /* 0x0022a20008000100 */
[----:B------:R-:W-:-:S02]  /*0d20*/  @P1 SEL R23, RZ, 0x1, P6 ;  /* 0x00000001ff171807 */ /* 0x000fc40003000000 */
[C---:B------:R-:W-:Y:S02]  /*0d30*/  ISETP.EQ.OR P1, PT, R3.reuse, 0x3, !P4 ;  /* 0x000000030300780c */ /* 0x040fe40006722670 */
[----:B------:R-:W-:Y:S02]  /*0d40*/  ISETP.EQ.AND P6, PT, R3, 0x2, !P5 ;  /* 0x000000020300780c */ /* 0x000fe40006fc2270 */
[----:B------:R-:W-:Y:S02]  /*0d50*/  ISETP.EQ.AND P1, PT, R7, RZ, P1 ;  /* 0x000000ff0700720c */ /* 0x000fe40000f22270 */
[----:B------:R-:W-:Y:S02]  /*0d60*/  ISETP.GE.U32.AND P0, PT, R14, 0x2, PT ;  /* 0x000000020e00780c */ /* 0x000fe40003f06070 */
[----:B------:R-:W-:Y:S02]  /*0d70*/  SEL R2, RZ, 0x1, !P6 ;  /* 0x00000001ff027807 */ /* 0x000fe40007000000 */
[----:B------:R-:W-:-:S02]  /*0d80*/  SEL R19, RZ, 0x1, !P1 ;  /* 0x00000001ff137807 */ /* 0x000fc40004800000 */
[----:B------:R-:W-:Y:S01]  /*0d90*/  LOP3.LUT R23, R23, R0, RZ, 0xc0, !PT ;  /* 0x0000000017177212 */ /* 0x000fe200078ec0ff */
[----:B------:R1:W1:Y:S01]  /*0da0*/  @!UP1 SYNCS.EXCH.64 URZ, [UR6+0x138], UR4 ;  /* 0x00013804063f95b2 */ /* 0x0002620008000100 */
[----:B------:R-:W-:Y:S01]  /*0db0*/  SEL R0, R2, 0x2, P0 ;  /* 0x0000000202007807 */ /* 0x000fe20000000000 */
[----:B------:R-:W-:Y:S01]  /*0dc0*/  NOP ;  /* 0x0000000000007918 */ /* 0x000fe20000000000 */
[----:B------:R-:W-:Y:S01]  /*0dd0*/  SEL R19, R19, 0x2, P0 ;  /* 0x0000000213137807 */ /* 0x000fe20000000000 */
[----:B------:R-:W-:Y:S06]  /*0de0*/  @!P3 BRA `(.L_x_8) ;  /* 0x000000000008b947 */ /* 0x000fec0003800000 */
[----:B-1234-:R-:W-:Y:S01]  /*0df0*/  UCGABAR_ARV ;  /* 0x00000000000079c7 */ /* 0x01efe20008000000 */
[----:B------:R-:W-:Y:S05]  /*0e00*/  BRA `(.L_x_9) ;  /* 0x0000000000047947 */ /* 0x000fea0003800000 */
.L_x_8:
[----:B-1234-:R-:W-:Y:S01]  /*0e10*/  NOP ;  /* 0x0000000000007918 */ /* 0x01efe20000000000 */
.L_x_9:
[----:B------:R-:W1:Y:S01]  /*0e20*/  LDC R2, c[0x0][0x904] ;  /* 0x00024100ff027b82 */ /* 0x000e620000000800 */
[----:B------:R-:W-:Y:S02]  /*0e30*/  IMAD.U32 R12, RZ, RZ, UR9 ;  /* 0x00000009ff0c7e24 */ /* 0x000fe4000f8e00ff */
[----:B------:R-:W-:Y:S01]  /*0e40*/  IMAD.MOV.U32 R13, RZ, RZ, RZ ;  /* 0x000000ffff0d7224 */ /* 0x000fe200078e00ff */
[----:B-1----:R-:W-:-:S04]  /*0e50*/  ISETP.NE.AND P1, PT, R2, 0x1, PT ;  /* 0x000000010200780c */ /* 0x002fc80003f25270 */
[----:B------:R-:W-:-:S09]  /*0e60*/  P2R R7, PR, RZ, 0x2 ;  /* 0x00000002ff077803 */ /* 0x000fd20000000000 */
[----:B------:R-:W1:Y:S01]  /*0e70*/  @P1 LDC R17, c[0x0][0x10] ;  /* 0x00000400ff111b82 */ /* 0x000e620000000800 */
[----:B------:R-:W-:Y:S02]  /*0e80*/  @P1 IMAD.MOV.U32 R9, RZ, RZ, RZ ;  /* 0x000000ffff091224 */ /* 0x000fe400078e00ff */
[----:B------:R-:W-:-:S05]  /*0e90*/  @P1 IMAD.MOV.U32 R15, RZ, RZ, RZ ;  /* 0x000000ffff0f1224 */ /* 0x000fca00078e00ff */
[----:B------:R-:W2:Y:S01]  /*0ea0*/  @!P1 LDC R7, c[0x0][0xc] ;  /* 0x00000300ff079b82 */ /* 0x000ea20000000800 */
[----:B------:R-:W-:Y:S01]  /*0eb0*/  ULDC UR4, c[0x0][0xc] ;  /* 0x0000030000047ab9 */ /* 0x000fe20000000800 */
[----:B------:R-:W-:Y:S01]  /*0ec0*/  ULDC UR5, c[0x0][0x10] ;  /* 0x0000040000057ab9 */ /* 0x000fe20000000800 */
[----:B------:R-:W-:Y:S01]  /*0ed0*/  ULDC UR6, c[0x0][0x14] ;  /* 0x0000050000067ab9 */ /* 0x000fe20000000800 */
[----:B------:R-:W-:-:S04]  /*0ee0*/  UIMAD.WIDE.U32 UR4, UR4, UR5, URZ ;  /* 0x00000005040472a5 */ /* 0x000fc8000f8e003f */
[----:B------:R-:W-:Y:S02]  /*0ef0*/  UIMAD.WIDE.U32 UR36, UR4, UR6, URZ ;  /* 0x00000006042472a5 */ /* 0x000fe4000f8e003f */
[----:B------:R-:W-:-:S04]  /*0f00*/  UIMAD UR40, UR5, UR6, URZ ;  /* 0x00000006052872a4 */ /* 0x000fc8000f8e023f */
[----:B------:R-:W-:Y:S01]  /*0f10*/  UIADD3 UR40, UR37, UR40, URZ ;  /* 0x0000002825287290 */ /* 0x000fe2000fffe03f */
[----:B-1----:R-:W-:-:S04]  /*0f20*/  @P1 IMAD.WIDE.U32 R16, R17, UR9, R8 ;  /* 0x0000000911101c25 */ /* 0x002fc8000f8e0008 */
[----:B------:R-:W-:Y:S02]  /*0f30*/  @P1 IMAD.IADD R17, R17, 0x1, R15 ;  /* 0x0000000111111824 */ /* 0x000fe400078e020f */
[----:B--2---:R-:W-:-:S04]  /*0f40*/  @!P1 IMAD.WIDE.U32 R12, R8, R7, R12 ;  /* 0x00000007080c9225 */ /* 0x004fc800078e000c */
[----:B------:R-:W-:Y:S02]  /*0f50*/  @!P1 IMAD.MOV.U32 R16, RZ, RZ, R12 ;  /* 0x000000ffff109224 */ /* 0x000fe400078e000c */
[----:B------:R-:W-:Y:S01]  /*0f60*/  @!P1 IMAD.MOV.U32 R17, RZ, RZ, R13 ;  /* 0x000000ffff119224 */ /* 0x000fe200078e000d */
[----:B------:R-:W-:Y:S06]  /*0f70*/  @!P3 BRA `(.L_x_10) ;  /* 0x00000000000cb947 */ /* 0x000fec0003800000 */
[----:B------:R-:W-:Y:S01]  /*0f80*/  UCGABAR_WAIT ;  /* 0x0000000000007dc7 */ /* 0x000fe20008000000 */
[----:B------:R-:W-:Y:S01]  /*0f90*/  CCTL.IVALL ;  /* 0x00000000ff00798f */ /* 0x000fe20002000000 */
[----:B------:R-:W-:Y:S05]  /*0fa0*/  BRA `(.L_x_11) ;  /* 0x0000000000047947 */ /* 0x000fea0003800000 */
.L_x_10:
[----:B------:R-:W-:Y:S06]  /*0fb0*/  BAR.SYNC.DEFER_BLOCKING 0x0 ;  /* 0x0000000000007b1d */ /* 0x000fec0000010000 */
.L_x_11:
[----:B------:R-:W1:Y:S01]  /*0fc0*/  S2UR UR41, SR_CgaCtaId ;  /* 0x00000000002979c3 */ /* 0x000e620000008800 */
[----:B------:R-:W-:Y:S05]  /*0fd0*/  @!P5 BRA `(.L_x_12) ;  /* 0x0000003c0034d947 */ /* 0x000fea0003800000 */
[----:B------:R-:W-:-:S13]  /*0fe0*/  ISETP.GT.U32.AND P0, PT, R14, 0x1, PT ;  /* 0x000000010e00780c */ /* 0x000fda0003f04070 */
[----:B-1----:R-:W-:Y:S05]  /*0ff0*/  @P0 EXIT ;  /* 0x000000000000094d */ /* 0x002fea0003800000 */
[----:B------:R-:W-:Y:S01]  /*1000*/  ULDC.64 UR4, c[0x0][0x8f8] ;  /* 0x00023e0000047ab9 */ /* 0x000fe20000000a00 */
[----:B------:R-:W-:Y:S01]  /*1010*/  UMOV UR47, 0xffffffff ;  /* 0xffffffff002f7882 */ /* 0x000fe20000000000 */
[----:B------:R-:W-:Y:S01]  /*1020*/  ISETP.GE.U32.AND P0, PT, R16, UR4, PT ;  /* 0x0000000410007c0c */ /* 0x000fe2000bf06070 */
[----:B------:R-:W-:Y:S01]  /*1030*/  IMAD.MOV.U32 R3, RZ, RZ, -0x1 ;  /* 0xffffffffff037424 */ /* 0x000fe200078e00ff */
[----:B------:R-:W-:Y:S01]  /*1040*/  PRMT R56, RZ, 0x7610, R56 ;  /* 0x00007610ff387816 */ /* 0x000fe20000000038 */
[----:B------:R-:W-:Y:S01]  /*1050*/  IMAD.MOV.U32 R12, RZ, RZ, -0x1 ;  /* 0xffffffffff0c7424 */ /* 0x000fe200078e00ff */
[----:B------:R-:W-:Y:S02]  /*1060*/  ISETP.GE.U32.AND.EX P0, PT, R17, UR5, PT, P0 ;  /* 0x0000000511007c0c */ /* 0x000fe4000bf06100 */
[----:B------:R-:W-:-:S11]  /*1070*/  PRMT R6, RZ, 0x7610, R6 ;  /* 0x00007610ff067816 */ /* 0x000fd60000000006 */
[----:B------:R-:W-:Y:S05]  /*1080*/  @P0 BRA `(.L_x_13) ;  /* 0x0000000400240947 */ /* 0x000fea0003800000 */
[----:B------:R-:W1:Y:S01]  /*1090*/  LDC.64 R20, c[0x0][0x8d0] ;  /* 0x00023400ff147b82 */ /* 0x000e620000000a00 */
[----:B------:R-:W-:Y:S02]  /*10a0*/  IMAD.MOV.U32 R4, RZ, RZ, R16 ;  /* 0x000000ffff047224 */ /* 0x000fe400078e0010 */
[----:B------:R-:W-:-:S05]  /*10b0*/  IMAD.MOV.U32 R5, RZ, RZ, R17 ;  /* 0x000000ffff057224 */ /* 0x000fca00078e0011 */
[----:B------:R-:W2:Y:S08]  /*10c0*/  LDC R14, c[0x0][0x8d8] ;  /* 0x00023600ff0e7b82 */ /* 0x000eb00000000800 */
[----:B------:R-:W3:Y:S01]  /*10d0*/  LDC.64 R26, c[0x0][0x8c8] ;  /* 0x00023200ff1a7b82 */ /* 0x000ee20000000a00 */
[----:B-1----:R-:W-:-:S04]  /*10e0*/  ISETP.NE.U32.AND P0, PT, R20, RZ, PT ;  /* 0x000000ff1400720c */ /* 0x002fc80003f05070 */
[----:B------:R-:W-:-:S13]  /*10f0*/  ISETP.NE.AND.EX P0, PT, R21, RZ, PT, P0 ;  /* 0x000000ff1500720c */ /* 0x000fda0003f05300 */
[----:B--23--:R-:W-:Y:S05]  /*1100*/  @!P0 BRA `(.L_x_14) ;  /* 0x0000000000288947 */ /* 0x00cfea0003800000 */
[----:B------:R-:W1:Y:S02]  /*1110*/  LDC R3, c[0x0][0x8dc] ;  /* 0x00023700ff037b82 */ /* 0x000e640000000800 */
[----:B-1----:R-:W-:-:S05]  /*1120*/  IADD3 R3, P0, R16, R3, RZ ;  /* 0x0000000310037210 */ /* 0x002fca0007f1e0ff */
[----:B------:R-:W-:-:S04]  /*1130*/  IMAD.X R15, RZ, RZ, R17, P0 ;  /* 0x000000ffff0f7224 */ /* 0x000fc800000e0611 */
[----:B------:R-:W-:-:S04]  /*1140*/  IMAD.WIDE.U32 R4, R15, R20, RZ ;  /* 0x000000140f047225 */ /* 0x000fc800078e00ff */
[----:B------:R-:W-:-:S04]  /*1150*/  IMAD.WIDE.U32 R6, P0, R3, R21, R4 ;  /* 0x0000001503067225 */ /* 0x000fc80007800004 */
[----:B------:R-:W-:-:S04]  /*1160*/  IMAD.WIDE.U32 R4, R3, R20, RZ ;  /* 0x0000001403047225 */ /* 0x000fc800078e00ff */
[----:B------:R-:W-:Y:S01]  /*1170*/  IMAD.X R13, RZ, RZ, RZ, P0 ;  /* 0x000000ffff0d7224 */ /* 0x000fe200000e06ff */
[----:B------:R-:W-:Y:S01]  /*1180*/  IADD3 RZ, P0, R5, R6, RZ ;  /* 0x0000000605ff7210 */ /* 0x000fe20007f1e0ff */
[----:B------:R-:W-:-:S04]  /*1190*/  IMAD.MOV.U32 R12, RZ, RZ, R7 ;  /* 0x000000ffff0c7224 */ /* 0x000fc800078e0007 */
[----:B------:R-:W-:-:S08]  /*11a0*/  IMAD.WIDE.U32.X R4, R15, R21, R12, P0 ;  /* 0x000000150f047225 */ /* 0x000fd000000e040c */
.L_x_14:
[----:B------:R-:W1:Y:S01]  /*11b0*/  LDC.64 R28, c[0x0][0x8e8] ;  /* 0x00023a00ff1c7b82 */ /* 0x000e620000000a00 */
[-CC-:B------:R-:W-:Y:S01]  /*11c0*/  SHF.R.U64 R30, R4, R14.reuse, R5.reuse ;  /* 0x0000000e041e7219 */ /* 0x180fe20000001205 */
[----:B------:R-:W-:Y:S01]  /*11d0*/  ULDC UR4, c[0x0][0x900] ;  /* 0x0002400000047ab9 */ /* 0x000fe20000000800 */
[----:B------:R-:W-:Y:S01]  /*11e0*/  SHF.R.U32.HI R3, RZ, R14, R5 ;  /* 0x0000000eff037219 */ /* 0x000fe20000011605 */
[----:B------:R-:W-:Y:S01]  /*11f0*/  IMAD R25, R11, R24, R8 ;  /* 0x000000180b197224 */ /* 0x000fe200078e0208 */
[----:B------:R-:W-:-:S03]  /*1200*/  IADD3 R7, P0, RZ, -R30, RZ ;  /* 0x8000001eff077210 */ /* 0x000fc60007f1e0ff */
[----:B------:R-:W2:Y:S02]  /*1210*/  LDC R20, c[0x0][0x8c0] ;  /* 0x00023000ff147b82 */ /* 0x000ea40000000800 */
[----:B------:R-:W-:Y:S02]  /*1220*/  IMAD.X R3, RZ, RZ, ~R3, P0 ;  /* 0x000000ffff037224 */ /* 0x000fe400000e0e03 */
[----:B------:R-:W-:-:S04]  /*1230*/  IMAD.WIDE.U32 R4, R7, R26, R16 ;  /* 0x0000001a07047225 */ /* 0x000fc800078e0010 */
[----:B------:R-:W3:Y:S01]  /*1240*/  LDC R14, c[0x0][0x8b0] ;  /* 0x00022c00ff0e7b82 */ /* 0x000ee20000000800 */
[----:B------:R-:W-:-:S04]  /*1250*/  IMAD R6, R3, R26, RZ ;  /* 0x0000001a03067224 */ /* 0x000fc800078e02ff */
[----:B------:R-:W-:-:S03]  /*1260*/  IMAD R3, R7, R27, R6 ;  /* 0x0000001b07037224 */ /* 0x000fc600078e0206 */
[----:B------:R-:W4:Y:S01]  /*1270*/  LDC R26, c[0x0][0x8a8] ;  /* 0x00022a00ff1a7b82 */ /* 0x000f220000000800 */
[----:B------:R-:W-:Y:S01]  /*1280*/  IMAD.IADD R3, R5, 0x1, R3 ;  /* 0x0000000105037824 */ /* 0x000fe200078e0203 */
[----:B-1----:R-:W-:-:S04]  /*1290*/  ISETP.NE.U32.AND P0, PT, R28, RZ, PT ;  /* 0x000000ff1c00720c */ /* 0x002fc80003f05070 */
[----:B------:R-:W-:Y:S02]  /*12a0*/  ISETP.NE.AND.EX P0, PT, R29, RZ, PT, P0 ;  /* 0x000000ff1d00720c */ /* 0x000fe40003f05300 */
[----:B------:R-:W1:Y:S01]  /*12b0*/  LDC R13, c[0x0][0x8f0] ;  /* 0x00023c00ff0d7b82 */ /* 0x000e620000000800 */
[-CC-:B--2---:R-:W-:Y:S02]  /*12c0*/  SHF.R.U64 R12, R4, R20.reuse, R3.reuse ;  /* 0x00000014040c7219 */ /* 0x184fe40000001203 */
[----:B------:R-:W-:-:S05]  /*12d0*/  SHF.R.U32.HI R3, RZ, R20, R3 ;  /* 0x00000014ff037219 */ /* 0x000fca0000011603 */
[----:B------:R-:W2:Y:S01]  /*12e0*/  LDC R15, c[0x0][0x8e0] ;  /* 0x00023800ff0f7b82 */ /* 0x000ea20000000800 */
[-CC-:B---3--:R-:W-:Y:S02]  /*12f0*/  SHF.R.U64 R20, R12, R14.reuse, R3.reuse ;  /* 0x0000000e0c147219 */ /* 0x188fe40000001203 */
[----:B------:R-:W-:Y:S01]  /*1300*/  SHF.R.U32.HI R4, RZ, R14, R3 ;  /* 0x0000000eff047219 */ /* 0x000fe20000011603 */
[----:B------:R-:W-:-:S03]  /*1310*/  IMAD.MOV.U32 R3, RZ, RZ, -0x1 ;  /* 0xffffffffff037424 */ /* 0x000fc600078e00ff */
[--C-:B------:R-:W-:Y:S01]  /*1320*/  SHF.R.U64 R14, R20, UR4, R4.reuse ;  /* 0x00000004140e7c19 */ /* 0x100fe20008001204 */
[----:B------:R-:W3:Y:S01]  /*1330*/  LDC R21, c[0x0][0x8b8] ;  /* 0x00022e00ff157b82 */ /* 0x000ee20000000800 */
[----:B------:R-:W-:Y:S02]  /*1340*/  SHF.L.U32 R3, R3, UR4, RZ ;  /* 0x0000000403037c19 */ /* 0x000fe400080006ff */
[----:B------:R-:W-:Y:S01]  /*1350*/  SHF.R.U32.HI R5, RZ, UR4, R4 ;  /* 0x00000004ff057c19 */ /* 0x000fe20008011604 */
[----:B------:R-:W-:Y:S01]  /*1360*/  IMAD.MOV.U32 R4, RZ, RZ, R14 ;  /* 0x000000ffff047224 */ /* 0x000fe200078e000e */
[----:B------:R-:W-:Y:S01]  /*1370*/  LOP3.LUT R3, RZ, R3, RZ, 0x33, !PT ;  /* 0x00000003ff037212 */ /* 0x000fe200078e33ff */
[----:B----4-:R-:W-:Y:S06]  /*1380*/  @!P0 BRA `(.L_x_15) ;  /* 0x0000000000288947 */ /* 0x010fec0003800000 */
[----:B------:R-:W4:Y:S02]  /*1390*/  LDC R9, c[0x0][0x8f4] ;  /* 0x00023d00ff097b82 */ /* 0x000f240000000800 */
[----:B----4-:R-:W-:-:S05]  /*13a0*/  IADD3 R9, P0, R14, R9, RZ ;  /* 0x000000090e097210 */ /* 0x010fca0007f1e0ff */
        /* <DEDUP_REMOVED lines=8> */
.L_x_15:
[----:B-1----:R-:W-:Y:S01]  /*1430*/  SHF.R.U64 R4, R4, R13, R5 ;  /* 0x0000000d04047219 */ /* 0x002fe20000001205 */
[----:B------:R-:W-:Y:S01]  /*1440*/  USHF.L.U32 UR4, UR42, UR4, URZ ;  /* 0x000000042a047299 */ /* 0x000fe2000800063f */
[----:B------:R-:W-:Y:S01]  /*1450*/  LOP3.LUT R3, R20, R3, RZ, 0xc0, !PT ;  /* 0x0000000314037212 */ /* 0x000fe200078ec0ff */
[----:B------:R-:W-:Y:S01]  /*1460*/  VIADD R5, R26, 0xffffffff ;  /* 0xffffffff1a057836 */ /* 0x000fe20000000000 */
[----:B------:R-:W-:Y:S01]  /*1470*/  SEL R10, R10, R25, !P1 ;  /* 0x000000190a0a7207 */ /* 0x000fe20004800000 */
[----:B------:R-:W-:Y:S01]  /*1480*/  IMAD.MOV R6, RZ, RZ, -R4 ;  /* 0x000000ffff067224 */ /* 0x000fe200078e0a04 */
[----:B------:R-:W-:Y:S01]  /*1490*/  R2UR UR47, R30 ;  /* 0x000000001e2f72ca */ /* 0x000fe200000e0000 */
[----:B------:R-:W-:Y:S01]  /*14a0*/  IMAD R7, R4, UR4, R3 ;  /* 0x0000000404077c24 */ /* 0x000fe2000f8e0203 */
[----:B------:R-:W-:Y:S01]  /*14b0*/  LOP3.LUT R5, R12, R5, RZ, 0xc0, !PT ;  /* 0x000000050c057212 */ /* 0x000fe200078ec0ff */
[----:B--2---:R-:W-:Y:S02]  /*14c0*/  IMAD R3, R6, R15, R14 ;  /* 0x0000000f06037224 */ /* 0x004fe400078e020e */
[----:B---3--:R-:W-:-:S02]  /*14d0*/  IMAD R10, R7, R21, R10 ;  /* 0x00000015070a7224 */ /* 0x008fc400078e020a */
[----:B------:R-:W-:Y:S02]  /*14e0*/  IMAD R3, R3, R26, R5 ;  /* 0x0000001a03037224 */ /* 0x000fe400078e0205 */
[----:B------:R-:W-:-:S03]  /*14f0*/  IMAD.MOV.U32 R6, RZ, RZ, 0x1 ;  /* 0x00000001ff067424 */ /* 0x000fc600078e00ff */
[----:B------:R-:W-:Y:S02]  /*1500*/  SEL R12, R3, R10, !P1 ;  /* 0x0000000a030c7207 */ /* 0x000fe40004800000 */
[----:B------:R-:W-:-:S07]  /*1510*/  SEL R3, R10, R3, !P1 ;  /* 0x000000030a037207 */ /* 0x000fce0004800000 */
.L_x_13:
[----:B------:R-:W-:-:S08]  /*1520*/  NOP ;  /* 0x0000000000007918 */ /* 0x000fd00000000000 */
[----:B------:R-:W1:Y:S02]  /*1530*/  USETMAXREG.TRY_ALLOC.CTAPOOL UP0, 0xe8 ;  /* 0x000000e8000079c8 */ /* 0x000e640008000600 */
[----:B-1----:R-:W-:-:S13]  /*1540*/  PLOP3.LUT P0, PT, PT, PT, UP0, 0x80, 0x0 ;  /* 0x000000000000781c */ /* 0x002fda0003f0f008 */
[----:B------:R-:W-:Y:S05]  /*1550*/  @!P0 BRA `(.L_x_13) ;  /* 0xfffffffc00f08947 */ /* 0x000fea000383ffff */
[----:B------:R-:W-:Y:S02]  /*1560*/  ULDC.64 UR4, c[0x0][0x590] ;  /* 0x0001640000047ab9 */ /* 0x000fe40000000a00 */
[----:B------:R-:W-:-:S04]  /*1570*/  ISETP.NE.U32.AND P0, PT, RZ, UR4, PT ;  /* 0x00000004ff007c0c */ /* 0x000fc8000bf05070 */
[----:B------:R-:W-:-:S13]  /*1580*/  ISETP.NE.AND.EX P0, PT, RZ, UR5, PT, P0 ;  /* 0x00000005ff007c0c */ /* 0x000fda000bf05300 */
[----:B------:R-:W-:Y:S05]  /*1590*/  @P0 BRA `(.L_x_16) ;  /* 0x00000000002c0947 */ /* 0x000fea0003800000 */
[----:B------:R-:W-:Y:S02]  /*15a0*/  ULDC.64 UR4, c[0x0][0x588] ;  /* 0x0001620000047ab9 */ /* 0x000fe40000000a00 */
[----:B------:R-:W-:-:S04]  /*15b0*/  ISETP.NE.U32.AND P0, PT, RZ, UR4, PT ;  /* 0x00000004ff007c0c */ /* 0x000fc8000bf05070 */
[----:B------:R-:W-:-:S13]  /*15c0*/  ISETP.NE.AND.EX P0, PT, RZ, UR5, PT, P0 ;  /* 0x00000005ff007c0c */ /* 0x000fda000bf05300 */
[----:B------:R-:W-:Y:S05]  /*15d0*/  @!P0 BRA `(.L_x_17) ;  /* 0x0000000000108947 */ /* 0x000fea0003800000 */
[----:B------:R-:W1:Y:S02]  /*15e0*/  LDC.64 R4, c[0x0][0x588] ;  /* 0x00016200ff047b82 */ /* 0x000e640000000a00 */
[----:B-1----:R1:W5:Y:S01]  /*15f0*/  LDG.E R57, desc[UR38][R4.64] ;  /* 0x0000002604397981 */ /* 0x002362000c1e1900 */
[----:B------:R-:W-:Y:S01]  /*1600*/  IMAD.MOV.U32 R56, RZ, RZ, 0x1 ;  /* 0x00000001ff387424 */ /* 0x000fe200078e00ff */
[----:B------:R-:W-:Y:S06]  /*1610*/  BRA `(.L_x_16) ;  /* 0x00000000000c7947 */ /* 0x000fec0003800000 */
.L_x_17:
[----:B------:R-:W-:Y:S01]  /*1620*/  ULDC UR4, c[0x0][0x580] ;  /* 0x0001600000047ab9 */ /* 0x000fe20000000800 */
[----:B------:R-:W-:Y:S02]  /*1630*/  IMAD.MOV.U32 R56, RZ, RZ, 0x1 ;  /* 0x00000001ff387424 */ /* 0x000fe400078e00ff */
[----:B------:R-:W-:-:S07]  /*1640*/  IMAD.U32 R57, RZ, RZ, UR4 ;  /* 0x00000004ff397e24 */ /* 0x000fce000f8e00ff */
.L_x_16:
        /* <DEDUP_REMOVED lines=8> */
[----:B------:R-:W2:Y:S02]  /*16d0*/  LDC.64 R58, c[0x0][0x5a8] ;  /* 0x00016a00ff3a7b82 */ /* 0x000ea40000000a00 */
[----:B--2---:R2:W5:Y:S01]  /*16e0*/  LDG.E R58, desc[UR38][R58.64] ;  /* 0x000000263a3a7981 */ /* 0x004562000c1e1900 */
[----:B------:R-:W-:Y:S05]  /*16f0*/  BRA `(.L_x_18) ;  /* 0x0000000000087947 */ /* 0x000fea0003800000 */
.L_x_19:
[----:B------:R-:W-:Y:S02]  /*1700*/  ULDC UR4, c[0x0][0x5a0] ;  /* 0x0001680000047ab9 */ /* 0x000fe40000000800 */
[----:B------:R-:W-:-:S07]  /*1710*/  IMAD.U32 R58, RZ, RZ, UR4 ;  /* 0x00000004ff3a7e24 */ /* 0x000fce000f8e00ff */
.L_x_18:
[----:B------:R-:W-:-:S13]  /*1720*/  LOP3.LUT P0, RZ, R6, 0xff, RZ, 0xc0, !PT ;  /* 0x000000ff06ff7812 */ /* 0x000fda000780c0ff */
[----:B------:R-:W-:Y:S05]  /*1730*/  @!P0 EXIT ;  /* 0x000000000000894d */ /* 0x000fea0003800000 */
[----:B------:R-:W3:Y:S01]  /*1740*/  S2UR UR6, SR_CgaCtaId ;  /* 0x00000000000679c3 */ /* 0x000ee20000008800 */
[C---:B-1----:R-:W-:Y:S01]  /*1750*/  IMAD.SHL.U32 R4, R18.reuse, 0x10, RZ ;  /* 0x0000001012047824 */ /* 0x042fe200078e00ff */
[----:B------:R-:W-:Y:S01]  /*1760*/  ULDC UR4, c[0x0][0x28c] ;  /* 0x0000a30000047ab9 */ /* 0x000fe20000000800 */
[C---:B------:R-:W-:Y:S01]  /*1770*/  IMAD.SHL.U32 R5, R18.reuse, 0x2, RZ ;  /* 0x0000000212057824 */ /* 0x040fe200078e00ff */
[----:B------:R-:W-:Y:S01]  /*1780*/  UIADD3 UR4, UR4, 0x3f, URZ ;  /* 0x0000003f04047890 */ /* 0x000fe2000fffe03f */
[----:B------:R-:W-:Y:S01]  /*1790*/  IMAD.SHL.U32 R7, R18, 0x8, RZ ;  /* 0x0000000812077824 */ /* 0x000fe200078e00ff */
[----:B------:R-:W-:Y:S01]  /*17a0*/  LOP3.LUT R4, R4, 0xe00, RZ, 0xc0, !PT ;  /* 0x00000e0004047812 */ /* 0x000fe200078ec0ff */
[----:B------:R-:W-:Y:S01]  /*17b0*/  UMOV UR50, 0x400 ;  /* 0x0000040000327882 */ /* 0x000fe20000000000 */
[----:B------:R-:W-:Y:S01]  /*17c0*/  USHF.R.S32.HI UR5, URZ, 0x1f, UR4 ;  /* 0x0000001f3f057899 */ /* 0x000fe20008011404 */
[----:B------:R-:W-:Y:S01]  /*17d0*/  LOP3.LUT R62, R0, 0x1, RZ, 0xfc, !PT ;  /* 0x00000001003e7812 */ /* 0x000fe200078efcff */
[----:B------:R-:W-:Y:S01]  /*17e0*/  IMAD.MOV.U32 R61, RZ, RZ, RZ ;  /* 0x000000ffff3d7224 */ /* 0x000fe200078e00ff */
[----:B------:R-:W-:Y:S01]  /*17f0*/  LOP3.LUT R4, R4, 0x6, R5, 0xf8, !PT ;  /* 0x0000000604047812 */ /* 0x000fe200078ef805 */
[----:B------:R-:W-:Y:S01]  /*1800*/  ULEA.HI UR5, UR5, UR4, URZ, 0x6 ;  /* 0x0000000405057291 */ /* 0x000fe2000f8f303f */
[----:B------:R-:W-:Y:S01]  /*1810*/  LOP3.LUT R5, R7, 0x80, RZ, 0xc0, !PT ;  /* 0x0000008007057812 */ /* 0x000fe200078ec0ff */
[----:B------:R-:W-:Y:S01]  /*1820*/  IMAD.MOV.U32 R64, RZ, RZ, RZ ;  /* 0x000000ffff407224 */ /* 0x000fe200078e00ff */
[----:B------:R-:W-:Y:S01]  /*1830*/  LOP3.LUT R4, R4, 0x60, R7, 0xf8, !PT ;  /* 0x0000006004047812 */ /* 0x000fe200078ef807 */
[----:B------:R-:W-:Y:S01]  /*1840*/  USHF.R.S32.HI UR51, URZ, 0x6, UR5 ;  /* 0x000000063f337899 */ /* 0x000fe20008011405 */
[----:B------:R-:W-:Y:S01]  /*1850*/  LOP3.LUT R5, R5, 0x10, R18, 0xf8, !PT ;  /* 0x0000001005057812 */ /* 0x000fe200078ef812 */
[----:B------:R-:W-:Y:S01]  /*1860*/  ULDC.64 UR48, c[0x0][0x198] ;  /* 0x0000660000307ab9 */ /* 0x000fe20000000a00 */
[----:B------:R-:W-:Y:S01]  /*1870*/  LOP3.LUT R95, R19, 0x1, RZ, 0xfc, !PT ;  /* 0x00000001135f7812 */ /* 0x000fe200078efcff */
[----:B------:R-:W-:Y:S01]  /*1880*/  UMOV UR43, URZ ;  /* 0x0000003f002b7c82 */ /* 0x000fe20008000000 */
[----:B--2---:R-:W-:Y:S01]  /*1890*/  LOP3.LUT R59, R4, R5, RZ, 0xfc, !PT ;  /* 0x00000005043b7212 */ /* 0x004fe200078efcff */
[----:B------:R-:W-:Y:S01]  /*18a0*/  UMOV UR4, URZ ;  /* 0x0000003f00047c82 */ /* 0x000fe20008000000 */
[----:B---3--:R-:W-:-:S06]  /*18b0*/  ULEA UR50, UR6, UR50, 0x18 ;  /* 0x0000003206327291 */ /* 0x008fcc000f8ec03f */
[----:B------:R-:W-:-:S07]  /*18c0*/  VIADD R60, R59, UR50 ;  /* 0x000000323b3c7c36 */ /* 0x000fce0008000000 */
.L_x_78:
[----:B------:R-:W-:Y:S01]  /*18d0*/  LOP3.LUT R0, R18, 0x80, RZ, 0xc0, !PT ;  /* 0x0000008012007812 */ /* 0x000fe200078ec0ff */
[----:B------:R-:W1:Y:S01]  /*18e0*/  LDC R4, c[0x0][0x28c] ;  /* 0x0000a300ff047b82 */ /* 0x000e620000000800 */
[----:B------:R-:W-:Y:S01]  /*18f0*/  UMOV UR5, URZ ;  /* 0x0000003f00057c82 */ /* 0x000fe20008000000 */
[----:B------:R-:W-:Y:S01]  /*1900*/  UMOV UR6, URZ ;  /* 0x0000003f00067c82 */ /* 0x000fe20008000000 */
[----:B------:R-:W-:Y:S01]  /*1910*/  SHF.R.U32.HI R0, RZ, 0x7, R0 ;  /* 0x00000007ff007819 */ /* 0x000fe20000011600 */
[----:B------:R-:W-:Y:S01]  /*1920*/  UMOV UR13, UR4 ;  /* 0x00000004000d7c82 */ /* 0x000fe20008000000 */
[----:B------:R-:W-:Y:S01]  /*1930*/  CS2R R70, SRZ ;  /* 0x0000000000467805 */ /* 0x000fe2000001ff00 */
[----:B------:R-:W-:Y:S01]  /*1940*/  IMAD.MOV.U32 R63, RZ, RZ, RZ ;  /* 0x000000ffff3f7224 */ /* 0x000fe200078e00ff */
[----:B------:R-:W-:Y:S02]  /*1950*/  CS2R R68, SRZ ;  /* 0x0000000000447805 */ /* 0x000fe4000001ff00 */
[----:B------:R-:W-:Y:S01]  /*1960*/  CS2R R66, SRZ ;  /* 0x0000000000427805 */ /* 0x000fe2000001ff00 */
[----:B------:R-:W2:Y:S01]  /*1970*/  SHFL.IDX PT, R0, R0, RZ, 0x1f ;  /* 0x00001fff00007589 */ /* 0x000ea200000e0000 */
[----:B------:R-:W-:Y:S01]  /*1980*/  CS2R R72, SRZ ;  /* 0x0000000000487805 */ /* 0x000fe2000001ff00 */
[----:B------:R-:W-:Y:S01]  /*1990*/  IMAD.MOV.U32 R65, RZ, RZ, RZ ;  /* 0x000000ffff417224 */ /* 0x000fe200078e00ff */
[----:B------:R-:W-:-:S02]  /*19a0*/  CS2R R74, SRZ ;  /* 0x00000000004a7805 */ /* 0x000fc4000001ff00 */
[----:B------:R-:W-:Y:S02]  /*19b0*/  CS2R R76, SRZ ;  /* 0x00000000004c7805 */ /* 0x000fe4000001ff00 */
[----:B------:R-:W-:Y:S02]  /*19c0*/  CS2R R78, SRZ ;  /* 0x00000000004e7805 */ /* 0x000fe4000001ff00 */
[----:B------:R-:W-:Y:S02]  /*19d0*/  CS2R R80, SRZ ;  /* 0x0000000000507805 */ /* 0x000fe4000001ff00 */
[----:B------:R-:W-:Y:S02]  /*19e0*/  CS2R R82, SRZ ;  /* 0x0000000000527805 */ /* 0x000fe4000001ff00 */
[----:B------:R-:W-:Y:S02]  /*19f0*/  CS2R R84, SRZ ;  /* 0x0000000000547805 */ /* 0x000fe4000001ff00 */
[----:B------:R-:W-:-:S02]  /*1a00*/  CS2R R86, SRZ ;  /* 0x0000000000567805 */ /* 0x000fc4000001ff00 */
[----:B------:R-:W-:Y:S02]  /*1a10*/  CS2R R88, SRZ ;  /* 0x0000000000587805 */ /* 0x000fe4000001ff00 */
[----:B------:R-:W-:Y:S02]  /*1a20*/  CS2R R90, SRZ ;  /* 0x00000000005a7805 */ /* 0x000fe4000001ff00 */
[----:B------:R-:W-:Y:S01]  /*1a30*/  CS2R R92, SRZ ;  /* 0x00000000005c7805 */ /* 0x000fe2000001ff00 */
[----:B------:R-:W-:Y:S01]  /*1a40*/  IMAD.MOV.U32 R94, RZ, RZ, RZ ;  /* 0x000000ffff5e7224 */ /* 0x000fe200078e00ff */
[----:B------:R-:W-:Y:S02]  /*1a50*/  CS2R R24, SRZ ;  /* 0x0000000000187805 */ /* 0x000fe4000001ff00 */
[----:B-1----:R-:W-:Y:S01]  /*1a60*/  ISETP.GE.AND P0, PT, R4, 0x1, PT ;  /* 0x000000010400780c */ /* 0x002fe20003f06270 */
[----:B------:R-:W-:Y:S01]  /*1a70*/  IMAD.MOV.U32 R96, RZ, RZ, RZ ;  /* 0x000000ffff607224 */ /* 0x000fe200078e00ff */
[----:B------:R-:W-:Y:S01]  /*1a80*/  CS2R R26, SRZ ;  /* 0x00000000001a7805 */ /* 0x000fe2000001ff00 */
[----:B------:R-:W-:Y:S01]  /*1a90*/  IMAD.U32 R7, RZ, RZ, UR43 ;  /* 0x0000002bff077e24 */ /* 0x000fe2000f8e00ff */
[----:B------:R-:W-:-:S02]  /*1aa0*/  CS2R R28, SRZ ;  /* 0x00000000001c7805 */ /* 0x000fc4000001ff00 */
[----:B------:R-:W-:Y:S02]  /*1ab0*/  CS2R R30, SRZ ;  /* 0x00000000001e7805 */ /* 0x000fe4000001ff00 */
[----:B------:R-:W-:Y:S02]  /*1ac0*/  CS2R R32, SRZ ;  /* 0x0000000000207805 */ /* 0x000fe4000001ff00 */
[----:B------:R-:W-:Y:S02]  /*1ad0*/  CS2R R34, SRZ ;  /* 0x0000000000227805 */ /* 0x000fe4000001ff00 */
[----:B------:R-:W-:Y:S02]  /*1ae0*/  CS2R R36, SRZ ;  /* 0x0000000000247805 */ /* 0x000fe4000001ff00 */
[----:B--2---:R-:W-:Y:S02]  /*1af0*/  R2UR UR7, R0 ;  /* 0x00000000000772ca */ /* 0x004fe400000e0000 */
        /* <DEDUP_REMOVED lines=8> */
[----:B------:R-:W-:Y:S01]  /*1b80*/  CS2R R54, SRZ ;  /* 0x0000000000367805 */ /* 0x000fe2000001ff00 */
[----:B------:R-:W-:-:S04]  /*1b90*/  ULEA.HI UR8, UR7, UR7, URZ, 0x1 ;  /* 0x0000000707087291 */ /* 0x000fc8000f8f083f */
[----:B------:R-:W-:-:S04]  /*1ba0*/  ULOP3.LUT UR8, UR8, 0xffffe, URZ, 0xc0, !UPT ;  /* 0x000ffffe08087892 */ /* 0x000fc8000f8ec03f */
[----:B------:R-:W-:-:S03]  /*1bb0*/  UIADD3 UR8, UR7, -UR8, URZ ;  /* 0x8000000807087290 */ /* 0x000fc6000fffe03f */
[----:B------:R-:W-:Y:S01]  /*1bc0*/  UMOV UR7, URZ ;  /* 0x0000003f00077c82 */ /* 0x000fe20008000000 */
[----:B------:R-:W-:-:S04]  /*1bd0*/  ULEA UR8, UR8, UR50, 0xc ;  /* 0x0000003208087291 */ /* 0x000fc8000f8e603f */
[----:B------:R-:W-:-:S04]  /*1be0*/  UIADD3 UR8, UR8, 0x4300, URZ ;  /* 0x0000430008087890 */ /* 0x000fc8000fffe03f */
[----:B------:R-:W-:-:S04]  /*1bf0*/  USHF.R.U32.HI UR8, URZ, 0x4, UR8 ;  /* 0x000000043f087899 */ /* 0x000fc80008011608 */
[----:B------:R-:W-:Y:S01]  /*1c00*/  ULOP3.LUT UR12, UR8, 0x3fff, URZ, 0xc0, !UPT ;  /* 0x00003fff080c7892 */ /* 0x000fe2000f8ec03f */
[----:B------:R-:W-:Y:S11]  /*1c10*/  @!P0 BRA `(.L_x_20) ;  /* 0x00000004007c8947 */ /* 0x000ff60003800000 */
[----:B------:R-:W-:-:S13]  /*1c20*/  ISETP.NE.AND P1, PT, R95, 0x3, PT ;  /* 0x000000035f00780c */ /* 0x000fda0003f25270 */
[----:B------:R-:W-:Y:S05]  /*1c30*/  @!P1 BRA `(.L_x_21) ;  /* 0x0000000000049947 */ /* 0x000fea0003800000 */
[----:B------:R-:W-:Y:S01]  /*1c40*/  BPT.TRAP 0x1 ;  /* 0x000000040000795c */ /* 0x000fe20000300000 */
.L_x_21:
[----:B------:R-:W-:Y:S01]  /*1c50*/  ULEA UR5, UR4, UR50, 0x3 ;  /* 0x0000003204057291 */ /* 0x000fe2000f8e183f */
[----:B------:R-:W-:-:S05]  /*1c60*/  IMAD.U32 R0, RZ, RZ, UR43 ;  /* 0x0000002bff007e24 */ /* 0x000fca000f8e00ff */
[----:B------:R-:W-:-:S04]  /*1c70*/  SHF.L.U32 R0, R0, 0x1f, RZ ;  /* 0x0000001f00007819 */ /* 0x000fc800000006ff */
[----:B------:R1:W2:Y:S01]  /*1c80*/  SYNCS.PHASECHK.TRANS64.TRYWAIT P0, [UR5], R0 ;  /* 0x00000000ff0075a7 */ /* 0x0002a20008000145 */
[----:B------:R-:W-:Y:S05]  /*1c90*/  @!P1 BRA `(.L_x_22) ;  /* 0x0000000000049947 */ /* 0x000fea0003800000 */
[----:B------:R-:W-:Y:S01]  /*1ca0*/  BPT.TRAP 0x1 ;  /* 0x000000040000795c */ /* 0x000fe20000300000 */
.L_x_22:
[----:B--2---:R-:W-:Y:S05]  /*1cb0*/  @P0 BRA `(.L_x_23) ;  /* 0x0000000000080947 */ /* 0x004fea0003800000 */
[----:B------:R-:W2:Y:S02]  /*1cc0*/  SYNCS.PHASECHK.TRANS64.TRYWAIT P0, [UR5], R0 ;  /* 0x00000000ff0075a7 */ /* 0x000ea40008000145 */
[----:B--2---:R-:W-:Y:S05]  /*1cd0*/  @!P0 BRA `(.L_x_24) ;  /* 0x0000005800cc8947 */ /* 0x004fea0003800000 */
.L_x_23:
[----:B------:R-:W-:Y:S01]  /*1ce0*/  UIADD3 UR5, UR50, 0x26300, URZ ;  /* 0x0002630032057890 */ /* 0x000fe2000fffe03f */
[----:B------:R-:W-:Y:S01]  /*1cf0*/  WARPGROUP.ARRIVE ;  /* 0x00000000000079c5 */ /* 0x000fe20000000000 */
[----:B------:R-:W-:Y:S01]  /*1d00*/  ULOP3.LUT UR8, UR12, 0x10000, URZ, 0xfc, !UPT ;  /* 0x000100000c087892 */ /* 0x000fe2000f8efc3f */
[----:B------:R-:W-:Y:S01]  /*1d10*/  CS2R R70, SRZ ;  /* 0x0000000000467805 */ /* 0x000fe2000001ff00 */
[----:B------:R-:W-:Y:S01]  /*1d20*/  USHF.R.U32.HI UR5, URZ, 0x4, UR5 ;  /* 0x000000043f057899 */ /* 0x000fe20008011605 */
[----:B------:R-:W-:Y:S01]  /*1d30*/  IMAD.MOV.U32 R63, RZ, RZ, RZ ;  /* 0x000000ffff3f7224 */ /* 0x000fe200078e00ff */
[----:B------:R-:W-:Y:S01]  /*1d40*/  ULEA UR8, UR4, UR8, 0x9 ;  /* 0x0000000804087291 */ /* 0x000fe2000f8e483f */
[----:B------:R-:W-:Y:S01]  /*1d50*/  CS2R R68, SRZ ;  /* 0x0000000000447805 */ /* 0x000fe2000001ff00 */
[----:B------:R-:W-:Y:S01]  /*1d60*/  ULOP3.LUT UR5, UR5, 0x3fff, URZ, 0xc0, !UPT ;  /* 0x00003fff05057892 */ /* 0x000fe2000f8ec03f */
[----:B------:R-:W-:Y:S01]  /*1d70*/  CS2R R66, SRZ ;  /* 0x0000000000427805 */ /* 0x000fe2000001ff00 */
[----:B------:R-:W-:Y:S01]  /*1d80*/  UMOV UR9, 0x80000020 ;  /* 0x8000002000097882 */ /* 0x000fe20000000000 */
[----:B------:R-:W-:Y:S01]  /*1d90*/  UMOV UR11, 0x80000020 ;  /* 0x80000020000b7882 */ /* 0x000fe20000000000 */
[----:B------:R-:W-:Y:S01]  /*1da0*/  ULOP3.LUT UR5, UR5, 0x10000, URZ, 0xfc, !UPT ;  /* 0x0001000005057892 */ /* 0x000fe2000f8efc3f */
[----:B------:R-:W-:Y:S01]  /*1db0*/  CS2R R72, SRZ ;  /* 0x0000000000487805 */ /* 0x000fe2000001ff00 */
[----:B------:R-:W-:Y:S01]  /*1dc0*/  UMOV UR6, 0x2 ;  /* 0x0000000200067882 */ /* 0x000fe20000000000 */
[----:B------:R-:W-:Y:S01]  /*1dd0*/  IMAD.MOV.U32 R65, RZ, RZ, RZ ;  /* 0x000000ffff417224 */ /* 0x000fe200078e00ff */
[----:B------:R-:W-:Y:S01]  /*1de0*/  ULEA UR10, UR4, UR5, 0x8 ;  /* 0x00000005040a7291 */ /* 0x000fe2000f8e403f */
[----:B------:R-:W-:-:S02]  /*1df0*/  CS2R R74, SRZ ;  /* 0x00000000004a7805 */ /* 0x000fc4000001ff00 */
[----:B------:R-:W-:Y:S01]  /*1e00*/  CS2R R76, SRZ ;  /* 0x00000000004c7805 */ /* 0x000fe2000001ff00 */
[----:B------:R-:W-:Y:S01]  /*1e10*/  ULDC UR5, c[0x0][0x50c] ;  /* 0x0001430000057ab9 */ /* 0x000fe20000000800 */
[----:B------:R-:W-:Y:S01]  /*1e20*/  CS2R R78, SRZ ;  /* 0x00000000004e7805 */ /* 0x000fe2000001ff00 */
[----:B------:R-:W-:Y:S01]  /*1e30*/  UISETP.NE.AND UP0, UPT, UR5, 0x2, UPT ;  /* 0x000000020500788c */ /* 0x000fe2000bf05270 */
[----:B------:R-:W-:Y:S02]  /*1e40*/  CS2R R80, SRZ ;  /* 0x0000000000507805 */ /* 0x000fe4000001ff00 */
[----:B------:R-:W-:Y:S02]  /*1e50*/  CS2R R82, SRZ ;  /* 0x0000000000527805 */ /* 0x000fe4000001ff00 */
[----:B------:R-:W-:Y:S01]  /*1e60*/  CS2R R84, SRZ ;  /* 0x0000000000547805 */ /* 0x000fe2000001ff00 */
[----:B------:R-:W-:Y:S01]  /*1e70*/  QGMMA.64x64x32.F32.E4M3.E4M3 R24, gdesc[UR8], RZ, !UPT, gsb0 ;  /* 0x00e00000081879f3 */ /* 0x000fe2000c0008ff */
[----:B------:R-:W-:Y:S01]  /*1e80*/  UIADD3 UR8, UR8, 0x2, URZ ;  /* 0x0000000208087890 */ /* 0x000fe2000fffe03f */
[----:B------:R-:W-:Y:S01]  /*1e90*/  CS2R R86, SRZ ;  /* 0x0000000000567805 */ /* 0x000fe2000001ff00 */
[----:B------:R-:W-:Y:S01]  /*1ea0*/  UIADD3 UR10, UR10, 0x2, URZ ;  /* 0x000000020a0a7890 */ /* 0x000fe2000fffe03f */
[----:B------:R-:W-:Y:S01]  /*1eb0*/  CS2R R88, SRZ ;  /* 0x0000000000587805 */ /* 0x000fe2000001ff00 */
[----:B------:R-:W-:Y:S01]  /*1ec0*/  UMOV UR9, 0x80000020 ;  /* 0x8000002000097882 */ /* 0x000fe20000000000 */
[----:B------:R-:W-:Y:S01]  /*1ed0*/  UMOV UR11, 0x80000020 ;  /* 0x80000020000b7882 */ /* 0x000fe20000000000 */
[----:B------:R-:W-:Y:S01]  /*1ee0*/  USEL UR5, URZ, 0x1, UP0 ;  /* 0x000000013f057887 */ /* 0x000fe20008000000 */
[----:B------:R-:W-:-:S02]  /*1ef0*/  CS2R R90, SRZ ;  /* 0x00000000005a7805 */ /* 0x000fc4000001ff00 */
[----:B------:R-:W-:Y:S01]  /*1f00*/  CS2R R92, SRZ ;  /* 0x00000000005c7805 */ /* 0x000fe2000001ff00 */
[----:B------:R-:W-:Y:S02]  /*1f10*/  IMAD.MOV.U32 R94, RZ, RZ, RZ ;  /* 0x000000ffff5e7224 */ /* 0x000fe400078e00ff */
[----:B------:R-:W-:Y:S01]  /*1f20*/  IMAD.MOV.U32 R96, RZ, RZ, RZ ;  /* 0x000000ffff607224 */ /* 0x000fe200078e00ff */
[----:B------:R-:W-:Y:S01]  /*1f30*/  ISETP.NE.AND P0, PT, RZ, UR5, PT ;  /* 0x00000005ff007c0c */ /* 0x000fe2000bf05270 */
[----:B------:R-:W-:Y:S02]  /*1f40*/  WARPGROUP.DEPBAR.LE gsb0, 0x0 ;  /* 0x00008000000079c5 */ /* 0x000fe40000010000 */
[----:B------:R-:W-:-:S06]  /*1f50*/  WARPGROUP.ARRIVE ;  /* 0x00000000000079c5 */ /* 0x000fcc0000000000 */
[----:B------:R-:W-:Y:S03]  /*1f60*/  QGMMA.64x64x32.F32.E4M3.E4M3 R24, gdesc[UR8], R24, gsb0 ;  /* 0x00e00000081879f3 */ /* 0x000fe60008000818 */
[----:B------:R-:W-:Y:S02]  /*1f70*/  WARPGROUP.DEPBAR.LE gsb0, 0x0 ;  /* 0x00008000000079c5 */ /* 0x000fe40000010000 */
[----:B------:R-:W-:Y:S05]  /*1f80*/  @!P0 BRA `(.L_x_25) ;  /* 0x0000000000848947 */ /* 0x000fea0003800000 */
[----:B------:R-:W-:Y:S01]  /*1f90*/  FADD R93, RZ, R24 ;  /* 0x00000018ff5d7221 */ /* 0x000fe20000000000 */
[----:B------:R-:W-:-:S01]  /*1fa0*/  FADD R96, RZ, R25 ;  /* 0x00000019ff607221 */ /* 0x000fc20000000000 */
        /* <DEDUP_REMOVED lines=30> */
[----:B------:R-:W-:-:S06]  /*2190*/  UMOV UR6, URZ ;  /* 0x0000003f00067c82 */ /* 0x000fcc0008000000 */
.L_x_25:
[----:B------:R-:W-:-:S04]  /*21a0*/  UIADD3 UR13, UR4, 0x1, URZ ;  /* 0x00000001040d7890 */ /* 0x000fc8000fffe03f */
[----:B------:R-:W-:-:S04]  /*21b0*/  UISETP.NE.AND UP0, UPT, UR13, 0x11, UPT ;  /* 0x000000110d00788c */ /* 0x000fc8000bf05270 */
[----:B------:R-:W-:Y:S02]  /*21c0*/  USEL UR7, URZ, 0x1, UP0 ;  /* 0x000000013f077887 */ /* 0x000fe40008000000 */
[----:B------:R-:W-:Y:S02]  /*21d0*/  USEL UR13, UR13, URZ, UP0 ;  /* 0x0000003f0d0d7287 */ /* 0x000fe40008000000 */
[----:B------:R-:W-:-:S06]  /*21e0*/  ULOP3.LUT UR7, UR43, UR7, URZ, 0x3c, !UPT ;  /* 0x000000072b077292 */ /* 0x000fcc000f8e3c3f */
[----:B------:R-:W-:Y:S01]  /*21f0*/  IMAD.U32 R7, RZ, RZ, UR7 ;  /* 0x00000007ff077e24 */ /* 0x000fe2000f8e00ff */
[----:B------:R-:W-:-:S06]  /*2200*/  UMOV UR7, 0x1 ;  /* 0x0000000100077882 */ /* 0x000fcc0000000000 */
.L_x_20:
[----:B------:R-:W-:-:S04]  /*2210*/  UISETP.LT.AND UP0, UPT, UR51, 0x1, UPT ;  /* 0x000000013300788c */ /* 0x000fc8000bf01270 */
[----:B------:R-:W-:-:S04]  /*2220*/  USEL UR8, UR51, 0x1, UP0 ;  /* 0x0000000133087887 */ /* 0x000fc80008000000 */
[----:B------:R-:W-:-:S04]  /*2230*/  UIADD3 UR8, UR51, -UR8, URZ ;  /* 0x8000000833087290 */ /* 0x000fc8000fffe03f */
[----:B------:R-:W-:-:S06]  /*2240*/  UISETP.GE.AND UP0, UPT, UR8, 0x1, UPT ;  /* 0x000000010800788c */ /* 0x000fcc000bf06270 */
[----:B------:R-:W-:-:S13]  /*2250*/  PLOP3.LUT P0, PT, PT, PT, UP0, 0x80, 0x0 ;  /* 0x000000000000781c */ /* 0x000fda0003f0f008 */
[----:B------:R-:W-:Y:S05]  /*2260*/  @!P0 BRA `(.L_x_26) ;  /* 0x0000000400808947 */ /* 0x000fea0003800000 */
[----:B-12---:R-:W-:Y:S01]  /*2270*/  IMAD.U32 R0, RZ, RZ, UR8 ;  /* 0x00000008ff007e24 */ /* 0x006fe2000f8e00ff */
[----:B------:R-:W-:Y:S01]  /*2280*/  ULDC UR14, c[0x0][0x50c] ;  /* 0x00014300000e7ab9 */ /* 0x000fe20000000800 */
[----:B------:R-:W-:-:S07]  /*2290*/  IMAD.U32 R4, RZ, RZ, UR4 ;  /* 0x00000004ff047e24 */ /* 0x000fce000f8e00ff */
.L_x_34:
[----:B------:R-:W-:-:S13]  /*22a0*/  ISETP.NE.AND P1, PT, R95, 0x3, PT ;  /* 0x000000035f00780c */ /* 0x000fda0003f25270 */
[----:B------:R-:W-:Y:S05]  /*22b0*/  @!P1 BRA `(.L_x_27) ;  /* 0x0000000000049947 */ /* 0x000fea0003800000 */
[----:B------:R-:W-:Y:S01]  /*22c0*/  BPT.TRAP 0x1 ;  /* 0x000000040000795c */ /* 0x000fe20000300000 */
.L_x_27:
[----:B------:R-:W-:Y:S01]  /*22d0*/  ULEA UR8, UR13, UR50, 0x3 ;  /* 0x000000320d087291 */ /* 0x000fe2000f8e183f */
[----:B------:R-:W-:-:S08]  /*22e0*/  SHF.L.U32 R5, R7, 0x1f, RZ ;  /* 0x0000001f07057819 */ /* 0x000fd000000006ff */
[----:B------:R1:W2:Y:S01]  /*22f0*/  SYNCS.PHASECHK.TRANS64.TRYWAIT P0, [UR8], R5 ;  /* 0x00000005ff0075a7 */ /* 0x0002a20008000148 */
[----:B------:R-:W-:Y:S05]  /*2300*/  @!P1 BRA `(.L_x_28) ;  /* 0x0000000000049947 */ /* 0x000fea0003800000 */
[----:B------:R-:W-:Y:S01]  /*2310*/  BPT.TRAP 0x1 ;  /* 0x000000040000795c */ /* 0x000fe20000300000 */
.L_x_28:
[----:B--2---:R-:W-:Y:S05]  /*2320*/  @P0 BRA `(.L_x_29) ;  /* 0x0000000000080947 */ /* 0x004fea0003800000 */
[----:B------:R-:W2:Y:S02]  /*2330*/  SYNCS.PHASECHK.TRANS64.TRYWAIT P0, [UR8], R5 ;  /* 0x00000005ff0075a7 */ /* 0x000ea40008000148 */
[----:B--2---:R-:W-:Y:S05]  /*2340*/  @!P0 BRA `(.L_x_30) ;  /* 0x0000005400488947 */ /* 0x004fea0003800000 */
.L_x_29:
[----:B------:R-:W-:Y:S01]  /*2350*/  UIADD3 UR8, UR50, 0x26300, URZ ;  /* 0x0002630032087890 */ /* 0x000fe2000fffe03f */
[----:B------:R-:W-:Y:S01]  /*2360*/  WARPGROUP.ARRIVE ;  /* 0x00000000000079c5 */ /* 0x000fe20000000000 */
[----:B------:R-:W-:Y:S02]  /*2370*/  UISETP.NE.AND UP0, UPT, UR5, URZ, UPT ;  /* 0x0000003f0500728c */ /* 0x000fe4000bf05270 */
[----:B------:R-:W-:Y:S02]  /*2380*/  USHF.R.U32.HI UR8, URZ, 0x4, UR8 ;  /* 0x000000043f087899 */ /* 0x000fe40008011608 */
[----:B------:R-:W-:Y:S02]  /*2390*/  USEL UR7, UR7, URZ, !UP0 ;  /* 0x0000003f07077287 */ /* 0x000fe4000c000000 */
[----:B------:R-:W-:Y:S02]  /*23a0*/  ULOP3.LUT UR5, UR8, 0x3fff, URZ, 0xc0, !UPT ;  /* 0x00003fff08057892 */ /* 0x000fe4000f8ec03f */
[----:B------:R-:W-:-:S02]  /*23b0*/  ULOP3.LUT UR8, UR12, 0x10000, URZ, 0xfc, !UPT ;  /* 0x000100000c087892 */ /* 0x000fc4000f8efc3f */
[----:B------:R-:W-:Y:S02]  /*23c0*/  ULOP3.LUT UR5, UR5, 0x10000, URZ, 0xfc, !UPT ;  /* 0x0001000005057892 */ /* 0x000fe4000f8efc3f */
[----:B------:R-:W-:Y:S02]  /*23d0*/  UISETP.NE.U32.AND UP0, UPT, UR7, URZ, UPT ;  /* 0x0000003f0700728c */ /* 0x000fe4000bf05070 */
[----:B------:R-:W-:Y:S02]  /*23e0*/  ULEA UR8, UR13, UR8, 0x9 ;  /* 0x000000080d087291 */ /* 0x000fe4000f8e483f */
[----:B------:R-:W-:Y:S01]  /*23f0*/  ULEA UR10, UR13, UR5, 0x8 ;  /* 0x000000050d0a7291 */ /* 0x000fe2000f8e403f */
[----:B------:R-:W-:Y:S01]  /*2400*/  UMOV UR9, 0x80000020 ;  /* 0x8000002000097882 */ /* 0x000fe20000000000 */
[----:B------:R-:W-:Y:S01]  /*2410*/  UMOV UR11, 0x80000020 ;  /* 0x80000020000b7882 */ /* 0x000fe20000000000 */
[----:B------:R-:W-:-:S06]  /*2420*/  UIADD3 UR6, UR6, 0x2, URZ ;  /* 0x0000000206067890 */ /* 0x000fcc000fffe03f */
[----:B------:R-:W-:Y:S01]  /*2430*/  QGMMA.64x64x32.F32.E4M3.E4M3 R24, gdesc[UR8], R24, UP0, gsb0 ;  /* 0x00e00000081879f3 */ /* 0x000fe2000b800818 */
[----:B------:R-:W-:Y:S02]  /*2440*/  UIADD3 UR8, UR8, 0x2, URZ ;  /* 0x0000000208087890 */ /* 0x000fe4000fffe03f */
[----:B------:R-:W-:Y:S01]  /*2450*/  UIADD3 UR10, UR10, 0x2, URZ ;  /* 0x000000020a0a7890 */ /* 0x000fe2000fffe03f */
[----:B------:R-:W-:Y:S01]  /*2460*/  UMOV UR9, 0x80000020 ;  /* 0x8000002000097882 */ /* 0x000fe20000000000 */
[----:B------:R-:W-:Y:S01]  /*2470*/  UMOV UR11, 0x80000020 ;  /* 0x80000020000b7882 */ /* 0x000fe20000000000 */
[----:B------:R-:W-:-:S04]  /*2480*/  UISETP.NE.AND UP0, UPT, UR6, UR14, UPT ;  /* 0x0000000e0600728c */ /* 0x000fc8000bf05270 */
[----:B------:R-:W-:-:S06]  /*2490*/  USEL UR5, URZ, 0x1, UP0 ;  /* 0x000000013f057887 */ /* 0x000fcc0008000000 */
[----:B------:R-:W-:Y:S01]  /*24a0*/  ISETP.NE.AND P0, PT, RZ, UR5, PT ;  /* 0x00000005ff007c0c */ /* 0x000fe2000bf05270 */
[----:B------:R-:W-:Y:S02]  /*24b0*/  WARPGROUP.DEPBAR.LE gsb0, 0x0 ;  /* 0x00008000000079c5 */ /* 0x000fe40000010000 */
[----:B------:R-:W-:-:S06]  /*24c0*/  WARPGROUP.ARRIVE ;  /* 0x00000000000079c5 */ /* 0x000fcc0000000000 */
[----:B------:R-:W-:Y:S03]  /*24d0*/  QGMMA.64x64x32.F32.E4M3.E4M3 R24, gdesc[UR8], R24, gsb0 ;  /* 0x00e00000081879f3 */ /* 0x000fe60008000818 */
[----:B------:R-:W-:Y:S02]  /*24e0*/  WARPGROUP.DEPBAR.LE gsb0, 0x0 ;  /* 0x00008000000079c5 */ /* 0x000fe40000010000 */
[----:B------:R-:W-:Y:S05]  /*24f0*/  @!P0 BRA `(.L_x_31) ;  /* 0x0000000000848947 */ /* 0x000fea0003800000 */
[----:B------:R-:W-:Y:S01]  /*2500*/  FADD R93, R24, R93 ;  /* 0x0000005d185d7221 */ /* 0x000fe20000000000 */
[----:B------:R-:W-:-:S01]  /*2510*/  FADD R96, R25, R96 ;  /* 0x0000006019607221 */ /* 0x000fc20000000000 */
        /* <DEDUP_REMOVED lines=30> */
[----:B------:R-:W-:-:S06]  /*2700*/  UMOV UR6, URZ ;  /* 0x0000003f00067c82 */ /* 0x000fcc0008000000 */
.L_x_31:
[----:B------:R-:W-:Y:S05]  /*2710*/  @!P1 BRA `(.L_x_32) ;  /* 0x0000000000049947 */ /* 0x000fea0003800000 */
[----:B------:R-:W-:Y:S01]  /*2720*/  BPT.TRAP 0x1 ;  /* 0x000000040000795c */ /* 0x000fe20000300000 */
.L_x_32:
[----:B------:R-:W-:-:S13]  /*2730*/  ISETP.NE.AND P0, PT, R23, RZ, PT ;  /* 0x000000ff1700720c */ /* 0x000fda0003f05270 */
[----:B-12---:R-:W-:-:S05]  /*2740*/  @P0 LEA R5, R4, UR50, 0x3 ;  /* 0x0000003204050c11 */ /* 0x006fca000f8e18ff */
[----:B------:R-:W-:-:S05]  /*2750*/  @P0 VIADD R5, R5, 0x88 ;  /* 0x0000008805050836 */ /* 0x000fca0000000000 */
[----:B------:R-:W-:-:S04]  /*2760*/  @P0 PRMT R5, R22, 0x654, R5 ;  /* 0x0000065416050816 */ /* 0x000fc80000000005 */
[----:B------:R1:W-:Y:S01]  /*2770*/  @P0 SYNCS.ARRIVE.TRANS64.RED.A1T0 RZ, [R5+URZ], RZ ;  /* 0x000000ff05ff09a7 */ /* 0x0003e2000810043f */
[----:B------:R-:W-:-:S13]  /*2780*/  ISETP.GT.U32.AND P0, PT, R19, 0x1, PT ;  /* 0x000000011300780c */ /* 0x000fda0003f04070 */
[----:B-1----:R-:W-:Y:S05]  /*2790*/  @P0 BRA `(.L_x_33) ;  /* 0x0000000000040947 */ /* 0x002fea0003800000 */
[----:B------:R-:W-:Y:S01]  /*27a0*/  BPT.TRAP 0x1 ;  /* 0x000000040000795c */ /* 0x000fe20000300000 */
.L_x_33:
[----:B------:R-:W-:Y:S01]  /*27b0*/  UIADD3 UR13, UR13, 0x1, URZ ;  /* 0x000000010d0d7890 */ /* 0x000fe2000fffe03f */
[----:B------:R-:W-:Y:S01]  /*27c0*/  ISETP.GT.AND P1, PT, R0, 0x1, PT ;  /* 0x000000010000780c */ /* 0x000fe20003f24270 */
[----:B------:R-:W-:Y:S02]  /*27d0*/  VIADD R4, R4, 0x1 ;  /* 0x0000000104047836 */ /* 0x000fe40000000000 */
[----:B------:R-:W-:Y:S01]  /*27e0*/  UISETP.NE.AND UP0, UPT, UR13, 0x11, UPT ;  /* 0x000000110d00788c */ /* 0x000fe2000bf05270 */
[----:B------:R-:W-:Y:S02]  /*27f0*/  VIADD R0, R0, 0xffffffff ;  /* 0xffffffff00007836 */ /* 0x000fe40000000000 */
[C---:B------:R-:W-:Y:S01]  /*2800*/  ISETP.NE.AND P0, PT, R4.reuse, 0x11, PT ;  /* 0x000000110400780c */ /* 0x040fe20003f05270 */
[----:B------:R-:W-:Y:S02]  /*2810*/  USEL UR7, URZ, 0x1, UP0 ;  /* 0x000000013f077887 */ /* 0x000fe40008000000 */
[----:B------:R-:W-:Y:S01]  /*2820*/  USEL UR13, UR13, URZ, UP0 ;  /* 0x0000003f0d0d7287 */ /* 0x000fe20008000000 */
[----:B------:R-:W-:-:S03]  /*2830*/  SEL R4, R4, RZ, P0 ;  /* 0x000000ff04047207 */ /* 0x000fc60000000000 */
[----:B------:R-:W-:Y:S01]  /*2840*/  LOP3.LUT R7, R7, UR7, RZ, 0x3c, !PT ;  /* 0x0000000707077c12 */ /* 0x000fe2000f8e3cff */
[----:B------:R-:W-:Y:S01]  /*2850*/  UMOV UR7, 0x1 ;  /* 0x0000000100077882 */ /* 0x000fe20000000000 */
[----:B------:R-:W-:Y:S06]  /*2860*/  @P1 BRA `(.L_x_34) ;  /* 0xfffffff8008c1947 */ /* 0x000fec000383ffff */
.L_x_26:
[----:B------:R-:W-:Y:S01]  /*2870*/  UISETP.NE.AND UP0, UPT, UR6, URZ, UPT ;  /* 0x0000003f0600728c */ /* 0x000fe2000bf05270 */
[----:B-12---:R-:W1:Y:S03]  /*2880*/  LDC R0, c[0x0][0x28c] ;  /* 0x0000a300ff007b82 */ /* 0x006e660000000800 */
[----:B------:R-:W-:-:S06]  /*2890*/  USEL UR5, URZ, 0x1, !UP0 ;  /* 0x000000013f057887 */ /* 0x000fcc000c000000 */
[----:B------:R-:W-:Y:S02]  /*28a0*/  ISETP.NE.AND P0, PT, RZ, UR5, PT ;  /* 0x00000005ff007c0c */ /* 0x000fe4000bf05270 */
[----:B-1----:R-:W-:-:S11]  /*28b0*/  ISETP.GE.AND P1, PT, R0, 0x1, PT ;  /* 0x000000010000780c */ /* 0x002fd60003f26270 */
[----:B------:R-:W-:Y:S05]  /*28c0*/  @!P0 BRA `(.L_x_35) ;  /* 0x0000000000808947 */ /* 0x000fea0003800000 */
[----:B------:R-:W-:Y:S01]  /*28d0*/  FADD R93, R24, R93 ;  /* 0x0000005d185d7221 */ /* 0x000fe20000000000 */
        /* <DEDUP_REMOVED lines=30> */
[----:B------:R-:W-:-:S07]  /*2ac0*/  FADD R70, R70, R55 ;  /* 0x0000003746467221 */ /* 0x000fce0000000000 */
.L_x_35:
[----:B------:R-:W-:Y:S05]  /*2ad0*/  @!P1 BRA `(.L_x_36) ;  /* 0x0000000000549947 */ /* 0x000fea0003800000 */
[----:B------:R-:W-:-:S13]  /*2ae0*/  ISETP.NE.AND P0, PT, R95, 0x3, PT ;  /* 0x000000035f00780c */ /* 0x000fda0003f05270 */
[----:B------:R-:W-:Y:S05]  /*2af0*/  @!P0 BRA `(.L_x_37) ;  /* 0x0000000000048947 */ /* 0x000fea0003800000 */
[----:B------:R-:W-:Y:S01]  /*2b00*/  BPT.TRAP 0x1 ;  /* 0x000000040000795c */ /* 0x000fe20000300000 */
.L_x_37:
[----:B------:R-:W-:Y:S01]  /*2b10*/  ISETP.NE.AND P0, PT, R23, RZ, PT ;  /* 0x000000ff1700720c */ /* 0x000fe20003f05270 */
[----:B------:R-:W-:Y:S01]  /*2b20*/  BSSY B0, `(.L_x_38) ;  /* 0x000000e000007945 */ /* 0x000fe20003800000 */
[----:B------:R-:W-:-:S11]  /*2b30*/  ISETP.GT.U32.AND P1, PT, R19, 0x1, PT ;  /* 0x000000011300780c */ /* 0x000fd60003f24070 */
[----:B------:R-:W-:Y:S05]  /*2b40*/  @!P0 BRA `(.L_x_39) ;  /* 0x00000000002c8947 */ /* 0x000fea0003800000 */
[----:B------:R-:W-:-:S04]  /*2b50*/  UISETP.LT.AND UP0, UPT, UR51, 0x1, UPT ;  /* 0x000000013300788c */ /* 0x000fc8000bf01270 */
[----:B------:R-:W-:-:S04]  /*2b60*/  USEL UR5, UR51, 0x1, UP0 ;  /* 0x0000000133057887 */ /* 0x000fc80008000000 */
[----:B------:R-:W-:-:S04]  /*2b70*/  UIADD3 UR5, UR4, UR51, -UR5 ;  /* 0x0000003304057290 */ /* 0x000fc8000fffe805 */
[----:B------:R-:W-:-:S04]  /*2b80*/  UIMAD.WIDE.U32 UR6, UR5, -0xf0f0f0f, URZ ;  /* 0xf0f0f0f1050678a5 */ /* 0x000fc8000f8e003f */
[----:B------:R-:W-:-:S04]  /*2b90*/  USHF.R.U32.HI UR6, URZ, 0x4, UR7 ;  /* 0x000000043f067899 */ /* 0x000fc80008011607 */
[----:B------:R-:W-:-:S04]  /*2ba0*/  UIMAD UR5, UR6, -0x11, UR5 ;  /* 0xffffffef060578a4 */ /* 0x000fc8000f8e0205 */
[----:B------:R-:W-:-:S04]  /*2bb0*/  ULEA UR5, UR5, UR50, 0x3 ;  /* 0x0000003205057291 */ /* 0x000fc8000f8e183f */
[----:B------:R-:W-:-:S06]  /*2bc0*/  UIADD3 UR5, UR5, 0x88, URZ ;  /* 0x0000008805057890 */ /* 0x000fcc000fffe03f */
[----:B------:R-:W-:-:S05]  /*2bd0*/  IMAD.U32 R5, RZ, RZ, UR5 ;  /* 0x00000005ff057e24 */ /* 0x000fca000f8e00ff */
[----:B------:R-:W-:-:S04]  /*2be0*/  PRMT R0, R22, 0x654, R5 ;  /* 0x0000065416007816 */ /* 0x000fc80000000005 */
[----:B------:R1:W-:Y:S03]  /*2bf0*/  SYNCS.ARRIVE.TRANS64.RED.A1T0 RZ, [R0+URZ], RZ ;  /* 0x000000ff00ff79a7 */ /* 0x0003e6000810043f */
.L_x_39:
[----:B------:R-:W-:Y:S05]  /*2c00*/  BSYNC B0 ;  /* 0x0000000000007941 */ /* 0x000fea0003800000 */
.L_x_38:
[----:B------:R-:W-:Y:S05]  /*2c10*/  @P1 BRA `(.L_x_36) ;  /* 0x0000000000041947 */ /* 0x000fea0003800000 */
[----:B------:R-:W-:Y:S01]  /*2c20*/  BPT.TRAP 0x1 ;  /* 0x000000040000795c */ /* 0x000fe20000300000 */
.L_x_36:
[----:B------:R-:W-:Y:S01]  /*2c30*/  UIADD3 UR6, UR50, 0x200, URZ ;  /* 0x0000020032067890 */ /* 0x000fe2000fffe03f */
[----:B------:R-:W-:Y:S01]  /*2c40*/  R2UR UR46, R3 ;  /* 0x00000000032e72ca */ /* 0x000fe200000e0000 */
[----:B------:R-:W-:Y:S01]  /*2c50*/  UIADD3 UR52, UR51, UR4, URZ ;  /* 0x0000000433347290 */ /* 0x000fe2000fffe03f */
[----:B------:R-:W-:Y:S01]  /*2c60*/  R2UR UR45, R12 ;  /* 0x000000000c2d72ca */ /* 0x000fe200000e0000 */
[----:B------:R-:W-:Y:S02]  /*2c70*/  UISETP.GE.U32.AND UP1, UPT, UR51, 0x11, UPT ;  /* 0x000000113300788c */ /* 0x000fe4000bf26070 */
[----:B------:R-:W-:Y:S02]  /*2c80*/  ULOP3.LUT UP2, URZ, UR6, 0x9f, URZ, 0xc0, !UPT ;  /* 0x0000009f063f7892 */ /* 0x000fe4000f84c03f */
[----:B------:R-:W-:-:S04]  /*2c90*/  UISETP.GT.U32.AND UP0, UPT, UR52, 0x10, UPT ;  /* 0x000000103400788c */ /* 0x000fc8000bf04070 */
[----:B------:R-:W-:Y:S01]  /*2ca0*/  UISETP.LT.U32.AND UP0, UPT, UR51, 0x11, UP0 ;  /* 0x000000113300788c */ /* 0x000fe20008701070 */
[----:B------:R-:W-:Y:S01]  /*2cb0*/  PLOP3.LUT P0, PT, PT, PT, UP2, 0x80, 0x0 ;  /* 0x000000000000781c */ /* 0x000fe20003f0f028 */
[----:B------:R-:W-:Y:S02]  /*2cc0*/  USHF.L.U32 UR46, UR46, 0x7, URZ ;  /* 0x000000072e2e7899 */ /* 0x000fe4000800063f */
[----:B------:R-:W-:Y:S02]  /*2cd0*/  @UP1 UIMAD.WIDE.U32 UR4, UR52, -0xf0f0f0f, URZ ;  /* 0xf0f0f0f1340418a5 */ /* 0x000fe4000f8e003f */
[----:B------:R-:W-:Y:S02]  /*2ce0*/  USEL UR6, URZ, 0x1, !UP0 ;  /* 0x000000013f067887 */ /* 0x000fe4000c000000 */
[----:B------:R-:W-:Y:S02]  /*2cf0*/  @UP1 USHF.R.U32.HI UR4, URZ, 0x4, UR5 ;  /* 0x000000043f041899 */ /* 0x000fe40008011605 */
[----:B------:R-:W-:-:S02]  /*2d00*/  ULOP3.LUT UR43, UR43, UR6, URZ, 0x3c, !UPT ;  /* 0x000000062b2b7292 */ /* 0x000fc4000f8e3c3f */
[----:B------:R-:W-:Y:S02]  /*2d10*/  USHF.L.U32 UR45, UR45, 0x6, URZ ;  /* 0x000000062d2d7899 */ /* 0x000fe4000800063f */
[----:B------:R-:W-:Y:S01]  /*2d20*/  @UP1 ULOP3.LUT UR43, UR43, 0x1, UR4, 0x78, !UPT ;  /* 0x000000012b2b1892 */ /* 0x000fe2000f8e7804 */
[----:B------:R-:W-:Y:S11]  /*2d30*/  @!P0 BRA `(.L_x_40) ;  /* 0x0000000000408947 */ /* 0x000ff60003800000 */
[----:B-1----:R-:W-:Y:S01]  /*2d40*/  MOV R0, 0x0 ;  /* 0x0000000000007802 */ /* 0x002fe20000000f00 */
[----:B------:R-:W-:Y:S01]  /*2d50*/  ULDC.64 UR4, c[0x4][0x68] ;  /* 0x01001a0000047ab9 */ /* 0x000fe20000000a00 */
[----:B------:R-:W-:Y:S01]  /*2d60*/  ULDC.64 UR6, c[0x4][0x8] ;  /* 0x0100020000067ab9 */ /* 0x000fe20000000a00 */
[----:B------:R-:W-:Y:S01]  /*2d70*/  IMAD.U32 R4, RZ, RZ, UR4 ;  /* 0x00000004ff047e24 */ /* 0x000fe2000f8e00ff */
[----:B------:R1:W2:Y:S01]  /*2d80*/  LDC.64 R14, c[0x4][R0] ;  /* 0x01000000000e7b82 */ /* 0x0002a20000000a00 */
[----:B------:R-:W-:Y:S01]  /*2d90*/  IMAD.U32 R5, RZ, RZ, UR5 ;  /* 0x00000005ff057e24 */ /* 0x000fe2000f8e00ff */
[----:B------:R-:W-:Y:S01]  /*2da0*/  ULDC.64 UR4, c[0x4][0x70] ;  /* 0x01001c0000047ab9 */ /* 0x000fe20000000a00 */
[----:B------:R-:W-:Y:S02]  /*2db0*/  IMAD.U32 R10, RZ, RZ, UR6 ;  /* 0x00000006ff0a7e24 */ /* 0x000fe4000f8e00ff */
[----:B------:R-:W-:Y:S02]  /*2dc0*/  IMAD.U32 R6, RZ, RZ, UR4 ;  /* 0x00000004ff067e24 */ /* 0x000fe4000f8e00ff */
[----:B------:R-:W-:-:S02]  /*2dd0*/  IMAD.U32 R7, RZ, RZ, UR5 ;  /* 0x00000005ff077e24 */ /* 0x000fc4000f8e00ff */
[----:B------:R-:W-:Y:S02]  /*2de0*/  IMAD.U32 R11, RZ, RZ, UR7 ;  /* 0x00000007ff0b7e24 */ /* 0x000fe4000f8e00ff */
[----:B------:R-:W-:Y:S02]  /*2df0*/  IMAD.MOV.U32 R8, RZ, RZ, 0x70 ;  /* 0x00000070ff087424 */ /* 0x000fe400078e00ff */
[----:B------:R-:W-:Y:S02]  /*2e00*/  IMAD.MOV.U32 R12, RZ, RZ, 0x1 ;  /* 0x00000001ff0c7424 */ /* 0x000fe400078e00ff */
[----:B-1----:R-:W-:-:S07]  /*2e10*/  IMAD.MOV.U32 R13, RZ, RZ, RZ ;  /* 0x000000ffff0d7224 */ /* 0x002fce00078e00ff */
[----:B------:R-:W-:-:S07]  /*2e20*/  LEPC R20, `(.L_x_40) ;  /* 0x000000001014794e */ /* 0x000fce0000000000 */
[----:B--2--5:R-:W-:Y:S05]  /*2e30*/  CALL.ABS.NOINC R14 ;  /* 0x000000000e007343 */ /* 0x024fea0003c00000 */
.L_x_40:
[----:B------:R-:W-:-:S04]  /*2e40*/  UIADD3 UR4, UR50, 0x2200, URZ ;  /* 0x0000220032047890 */ /* 0x000fc8000fffe03f */
[----:B------:R-:W-:-:S06]  /*2e50*/  ULOP3.LUT UP0, URZ, UR4, 0x9f, URZ, 0xc0, !UPT ;  /* 0x0000009f043f7892 */ /* 0x000fcc000f80c03f */
[----:B------:R-:W-:-:S13]  /*2e60*/  PLOP3.LUT P0, PT, PT, PT, UP0, 0x80, 0x0 ;  /* 0x000000000000781c */ /* 0x000fda0003f0f008 */
[----:B------:R-:W-:Y:S05]  /*2e70*/  @!P0 BRA `(.L_x_41) ;  /* 0x0000000000408947 */ /* 0x000fea0003800000 */
        /* <DEDUP_REMOVED lines=16> */
.L_x_41:
[----:B------:R-:W2:Y:S02]  /*2f80*/  LDC.64 R8, c[0x0][0x590] ;  /* 0x00016400ff087b82 */ /* 0x000ea40000000a00 */
[----:B--2---:R-:W-:-:S04]  /*2f90*/  ISETP.NE.U32.AND P0, PT, R8, RZ, PT ;  /* 0x000000ff0800720c */ /* 0x004fc80003f05070 */
[----:B------:R-:W-:-:S13]  /*2fa0*/  ISETP.NE.AND.EX P0, PT, R9, RZ, PT, P0 ;  /* 0x000000ff0900720c */ /* 0x000fda0003f05300 */
[----:B------:R-:W-:Y:S05]  /*2fb0*/  @!P0 BRA `(.L_x_42) ;  /* 0x0000000000348947 */ /* 0x000fea0003800000 */
[----:B------:R-:W-:Y:S02]  /*2fc0*/  ULDC.64 UR4, c[0x0][0x588] ;  /* 0x0001620000047ab9 */ /* 0x000fe40000000a00 */
[----:B------:R-:W-:-:S04]  /*2fd0*/  ISETP.NE.U32.AND P1, PT, RZ, UR4, PT ;  /* 0x00000004ff007c0c */ /* 0x000fc8000bf25070 */
[----:B------:R-:W-:-:S13]  /*2fe0*/  ISETP.NE.AND.EX P1, PT, RZ, UR5, PT, P1 ;  /* 0x00000005ff007c0c */ /* 0x000fda000bf25310 */
[----:B------:R-:W-:Y:S05]  /*2ff0*/  @!P1 BRA `(.L_x_43) ;  /* 0x0000000000189947 */ /* 0x000fea0003800000 */
[----:B------:R-:W2:Y:S01]  /*3000*/  LDC.64 R4, c[0x0][0x588] ;  /* 0x00016200ff047b82 */ /* 0x000ea20000000a00 */
[----:B------:R-:W-:-:S04]  /*3010*/  IMAD R3, R8, UR47, RZ ;  /* 0x0000002f08037c24 */ /* 0x000fc8000f8e02ff */
[----:B--2---:R-:W-:-:S05]  /*3020*/  IMAD.WIDE R4, R3, 0x4, R4 ;  /* 0x0000000403047825 */ /* 0x004fca00078e0204 */
[----:B-----5:R2:W5:Y:S01]  /*3030*/  LDG.E R57, desc[UR38][R4.64] ;  /* 0x0000002604397981 */ /* 0x020562000c1e1900 */
[----:B------:R-:W-:Y:S01]  /*3040*/  IMAD.MOV.U32 R56, RZ, RZ, 0x1 ;  /* 0x00000001ff387424 */ /* 0x000fe200078e00ff */
[----:B------:R-:W-:Y:S06]  /*3050*/  BRA `(.L_x_42) ;  /* 0x00000000000c7947 */ /* 0x000fec0003800000 */
.L_x_43:
[----:B------:R-:W-:Y:S01]  /*3060*/  ULDC UR4, c[0x0][0x580] ;  /* 0x0001600000047ab9 */ /* 0x000fe20000000800 */
[----:B------:R-:W-:Y:S02]  /*3070*/  IMAD.MOV.U32 R56, RZ, RZ, 0x1 ;  /* 0x00000001ff387424 */ /* 0x000fe400078e00ff */
[----:B-----5:R-:W-:-:S07]  /*3080*/  IMAD.U32 R57, RZ, RZ, UR4 ;  /* 0x00000004ff397e24 */ /* 0x020fce000f8e00ff */
.L_x_42:
[----:B------:R-:W3:Y:S02]  /*3090*/  LDC.64 R6, c[0x0][0x5b0] ;  /* 0x00016c00ff067b82 */ /* 0x000ee40000000a00 */
[----:B---3--:R-:W-:-:S04]  /*30a0*/  ISETP.NE.U32.AND P1, PT, R6, RZ, PT ;  /* 0x000000ff0600720c */ /* 0x008fc80003f25070 */
[----:B------:R-:W-:-:S13]  /*30b0*/  ISETP.NE.AND.EX P1, PT, R7, RZ, PT, P1 ;  /* 0x000000ff0700720c */ /* 0x000fda0003f25310 */
[----:B------:R-:W-:Y:S05]  /*30c0*/  @!P1 BRA `(.L_x_44) ;  /* 0x00000000002c9947 */ /* 0x000fea0003800000 */
[----:B------:R-:W-:Y:S02]  /*30d0*/  ULDC.64 UR4, c[0x0][0x5a8] ;  /* 0x00016a0000047ab9 */ /* 0x000fe40000000a00 */
[----:B------:R-:W-:-:S04]  /*30e0*/  ISETP.NE.U32.AND P1, PT, RZ, UR4, PT ;  /* 0x00000004ff007c0c */ /* 0x000fc8000bf25070 */
[----:B------:R-:W-:-:S13]  /*30f0*/  ISETP.NE.AND.EX P1, PT, RZ, UR5, PT, P1 ;  /* 0x00000005ff007c0c */ /* 0x000fda000bf25310 */
[----:B------:R-:W-:Y:S05]  /*3100*/  @!P1 BRA `(.L_x_45) ;  /* 0x0000000000149947 */ /* 0x000fea0003800000 */
[----:B--2---:R-:W2:Y:S01]  /*3110*/  LDC.64 R4, c[0x0][0x5a8] ;  /* 0x00016a00ff047b82 */ /* 0x004ea20000000a00 */
[----:B------:R-:W-:-:S04]  /*3120*/  IMAD R3, R6, UR47, RZ ;  /* 0x0000002f06037c24 */ /* 0x000fc8000f8e02ff */
[----:B--2---:R-:W-:-:S05]  /*3130*/  IMAD.WIDE R4, R3, 0x4, R4 ;  /* 0x0000000403047825 */ /* 0x004fca00078e0204 */
[----:B-----5:R3:W5:Y:S01]  /*3140*/  LDG.E R58, desc[UR38][R4.64] ;  /* 0x00000026043a7981 */ /* 0x020762000c1e1900 */
[----:B------:R-:W-:Y:S05]  /*3150*/  BRA `(.L_x_44) ;  /* 0x0000000000087947 */ /* 0x000fea0003800000 */
.L_x_45:
[----:B------:R-:W-:Y:S02]  /*3160*/  ULDC UR4, c[0x0][0x5a0] ;  /* 0x0001680000047ab9 */ /* 0x000fe40000000800 */
[----:B-----5:R-:W-:-:S07]  /*3170*/  IMAD.U32 R58, RZ, RZ, UR4 ;  /* 0x00000004ff3a7e24 */ /* 0x020fce000f8e00ff */
.L_x_44:
[----:B------:R-:W-:Y:S01]  /*3180*/  ULDC.64 UR4, c[0x0][0x588] ;  /* 0x0001620000047ab9 */ /* 0x000fe20000000a00 */
[----:B------:R-:W-:Y:S01]  /*3190*/  ISETP.NE.U32.AND P1, PT, R8, RZ, PT ;  /* 0x000000ff0800720c */ /* 0x000fe20003f25070 */
[----:B------:R-:W-:Y:S02]  /*31a0*/  UISETP.NE.U32.AND UP0, UPT, UR4, URZ, UPT ;  /* 0x0000003f0400728c */ /* 0x000fe4000bf05070 */
[----:B------:R-:W-:Y:S01]  /*31b0*/  ISETP.NE.U32.AND P2, PT, RZ, UR4, PT ;  /* 0x00000004ff007c0c */ /* 0x000fe2000bf45070 */
[----:B------:R-:W-:Y:S01]  /*31c0*/  IMAD.MOV.U32 R3, RZ, RZ, 0x1 ;  /* 0x00000001ff037424 */ /* 0x000fe200078e00ff */
[----:B------:R-:W-:Y:S01]  /*31d0*/  ISETP.NE.AND.EX P4, PT, R9, RZ, PT, P1 ;  /* 0x000000ff0900720c */ /* 0x000fe20003f85310 */
[----:B------:R-:W-:Y:S02]  /*31e0*/  UISETP.NE.AND.EX UP0, UPT, UR5, URZ, UPT, UP0 ;  /* 0x0000003f0500728c */ /* 0x000fe4000bf05300 */
[----:B------:R-:W-:Y:S01]  /*31f0*/  ISETP.NE.AND.EX P2, PT, RZ, UR5, PT, P2 ;  /* 0x00000005ff007c0c */ /* 0x000fe2000bf45320 */
[----:B-1----:R-:W-:-:S03]  /*3200*/  IMAD.MOV.U32 R0, RZ, RZ, 0x1 ;  /* 0x00000001ff007424 */ /* 0x002fc600078e00ff */
[----:B------:R-:W-:-:S04]  /*3210*/  PLOP3.LUT P3, PT, PT, PT, UP0, 0x80, 0x0 ;  /* 0x000000000000781c */ /* 0x000fc80003f6f008 */
[----:B------:R-:W-:-:S05]  /*3220*/  PLOP3.LUT P1, PT, P3, PT, PT, 0x8, 0x0 ;  /* 0x000000000000781c */ /* 0x000fca0001f2e170 */
[----:B------:R-:W-:Y:S08]  /*3230*/  @P2 BRA P4, `(.L_x_46) ;  /* 0x0000000000282947 */ /* 0x000ff00002000000 */
[----:B------:R-:W-:Y:S04]  /*3240*/  BSSY B0, `(.L_x_47) ;  /* 0x0000008000007945 */ /* 0x000fe80003800000 */
[----:B------:R-:W-:Y:S05]  /*3250*/  @!P0 BRA `(.L_x_48) ;  /* 0x0000000000148947 */ /* 0x000fea0003800000 */
[----:B------:R-:W-:Y:S02]  /*3260*/  LOP3.LUT P3, RZ, R56, 0xff, RZ, 0xc0, !PT ;  /* 0x000000ff38ff7812 */ /* 0x000fe4000786c0ff */
[----:B------:R-:W-:-:S11]  /*3270*/  PLOP3.LUT P2, PT, P1, PT, PT, 0x80, 0x0 ;  /* 0x000000000000781c */ /* 0x000fd60000f4f070 */
[----:B------:R-:W-:Y:S05]  /*3280*/  @!P3 BRA `(.L_x_49) ;  /* 0x00000000000cb947 */ /* 0x000fea0003800000 */
[----:B-----5:R-:W-:Y:S01]  /*3290*/  FSETP.EQ.AND P2, PT, R57, RZ, PT ;  /* 0x000000ff3900720b */ /* 0x020fe20003f42000 */
[----:B------:R-:W-:-:S12]  /*32a0*/  BRA `(.L_x_49) ;  /* 0x0000000000047947 */ /* 0x000fd80003800000 */
.L_x_48:
[----:B-----5:R-:W-:-:S13]  /*32b0*/  FSETP.EQ.AND P2, PT, R57, RZ, PT ;  /* 0x000000ff3900720b */ /* 0x020fda0003f42000 */
.L_x_49:
[----:B------:R-:W-:Y:S05]  /*32c0*/  BSYNC B0 ;  /* 0x0000000000007941 */ /* 0x000fea0003800000 */
.L_x_47:
[----:B------:R-:W-:-:S07]  /*32d0*/  SEL R3, RZ, 0x1, P2 ;  /* 0x00000001ff037807 */ /* 0x000fce0001000000 */
.L_x_46:
[----:B------:R-:W-:Y:S04]  /*32e0*/  BSSY B0, `(.L_x_50) ;  /* 0x0000007000007945 */ /* 0x000fe80003800000 */
[----:B------:R-:W-:Y:S05]  /*32f0*/  @!P0 BRA `(.L_x_51) ;  /* 0x0000000000108947 */ /* 0x000fea0003800000 */
[----:B------:R-:W-:-:S13]  /*3300*/  LOP3.LUT P0, RZ, R56, 0xff, RZ, 0xc0, !PT ;  /* 0x000000ff38ff7812 */ /* 0x000fda000780c0ff */
[----:B------:R-:W-:Y:S05]  /*3310*/  @!P0 BRA `(.L_x_52) ;  /* 0x00000000000c8947 */ /* 0x000fea0003800000 */
[----:B-----5:R-:W-:Y:S01]  /*3320*/  FSETP.EQ.AND P1, PT, R57, RZ, PT ;  /* 0x000000ff3900720b */ /* 0x020fe20003f22000 */
[----:B------:R-:W-:-:S12]  /*3330*/  BRA `(.L_x_52) ;  /* 0x0000000000047947 */ /* 0x000fd80003800000 */
.L_x_51:
[----:B-----5:R-:W-:-:S13]  /*3340*/  FSETP.EQ.AND P1, PT, R57, RZ, PT ;  /* 0x000000ff3900720b */ /* 0x020fda0003f22000 */
.L_x_52:
[----:B------:R-:W-:Y:S05]  /*3350*/  BSYNC B0 ;  /* 0x0000000000007941 */ /* 0x000fea0003800000 */
.L_x_50:
[----:B------:R-:W-:Y:S01]  /*3360*/  PRMT R3, R3, 0x9910, RZ ;  /* 0x0000991003037816 */ /* 0x000fe200000000ff */
[----:B------:R-:W-:Y:S01]  /*3370*/  BSSY B0, `(.L_x_53) ;  /* 0x000003a000007945 */ /* 0x000fe20003800000 */
[----:B--23--:R-:W-:Y:S01]  /*3380*/  CS2R R4, SRZ ;  /* 0x0000000000047805 */ /* 0x00cfe2000001ff00 */
[----:B------:R-:W-:Y:S01]  /*3390*/  IMAD.MOV.U32 R6, RZ, RZ, RZ ;  /* 0x000000ffff067224 */ /* 0x000fe200078e00ff */
[----:B------:R-:W-:Y:S01]  /*33a0*/  ISETP.NE.AND P0, PT, R3, RZ, PT ;  /* 0x000000ff0300720c */ /* 0x000fe20003f05270 */
[----:B------:R-:W-:-:S12]  /*33b0*/  IMAD.MOV.U32 R3, RZ, RZ, RZ ;  /* 0x000000ffff037224 */ /* 0x000fd800078e00ff */
[----:B------:R-:W-:Y:S05]  /*33c0*/  @!P0 BRA `(.L_x_54) ;  /* 0x0000000000d08947 */ /* 0x000fea0003800000 */
[----:B------:R-:W-:-:S13]  /*33d0*/  ISETP.NE.AND P3, PT, R62, 0x3, PT ;  /* 0x000000033e00780c */ /* 0x000fda0003f65270 */
[----:B------:R-:W-:Y:S05]  /*33e0*/  @!P3 BRA `(.L_x_55) ;  /* 0x000000000004b947 */ /* 0x000fea0003800000 */
[----:B------:R-:W-:Y:S01]  /*33f0*/  BPT.TRAP 0x1 ;  /* 0x000000040000795c */ /* 0x000fe20000300000 */
.L_x_55:
[----:B------:R-:W-:Y:S01]  /*3400*/  LEA R14, R64, UR50, 0x3 ;  /* 0x00000032400e7c11 */ /* 0x000fe2000f8e18ff */
[----:B------:R-:W-:Y:S01]  /*3410*/  BSSY B1, `(.L_x_56) ;  /* 0x0000006000017945 */ /* 0x000fe20003800000 */
[----:B------:R-:W-:Y:S01]  /*3420*/  SHF.L.U32 R5, R61, 0x1f, RZ ;  /* 0x0000001f3d057819 */ /* 0x000fe200000006ff */
[----:B------:R-:W-:Y:S02]  /*3430*/  IMAD.MOV.U32 R3, RZ, RZ, RZ ;  /* 0x000000ffff037224 */ /* 0x000fe400078e00ff */
[----:B------:R-:W-:Y:S01]  /*3440*/  IMAD.MOV.U32 R4, RZ, RZ, RZ ;  /* 0x000000ffff047224 */ /* 0x000fe200078e00ff */
[----:B------:R-:W1:Y:S02]  /*3450*/  SYNCS.PHASECHK.TRANS64.TRYWAIT P2, [R14+URZ+0x110], R5 ;  /* 0x000110050e0075a7 */ /* 0x000e64000804017f */
[----:B-1----:R-:W-:Y:S05]  /*3460*/  @!P2 BRA `(.L_x_57) ;  /* 0x000000440018a947 */ /* 0x002fea0003800000 */
.L_x_147:
[----:B------:R-:W-:Y:S05]  /*3470*/  BSYNC B1 ;  /* 0x0000000000017941 */ /* 0x000fea0003800000 */
.L_x_56:
[----:B------:R-:W-:Y:S01]  /*3480*/  BSSY B1, `(.L_x_58) ;  /* 0x0000017000017945 */ /* 0x000fe20003800000 */
[----:B-1----:R-:W-:Y:S02]  /*3490*/  IMAD.MOV.U32 R5, RZ, RZ, RZ ;  /* 0x000000ffff057224 */ /* 0x002fe400078e00ff */
[----:B------:R-:W-:Y:S01]  /*34a0*/  IMAD.MOV.U32 R6, RZ, RZ, RZ ;  /* 0x000000ffff067224 */ /* 0x000fe200078e00ff */
[----:B------:R-:W-:Y:S06]  /*34b0*/  @P1 BRA `(.L_x_59) ;  /* 0x00000000004c1947 */ /* 0x000fec0003800000 */
[----:B------:R-:W-:Y:S01]  /*34c0*/  SHF.R.U32.HI R4, RZ, 0x4, R18 ;  /* 0x00000004ff047819 */ /* 0x000fe20000011612 */
[----:B------:R-:W-:-:S03]  /*34d0*/  IMAD R3, R64, 0x1000, R59 ;  /* 0x0000100040037824 */ /* 0x000fc600078e023b */
[----:B------:R-:W-:Y:S01]  /*34e0*/  LOP3.LUT P2, RZ, R4, 0x1, RZ, 0xc0, !PT ;  /* 0x0000000104ff7812 */ /* 0x000fe2000784c0ff */
[----:B------:R-:W-:Y:S01]  /*34f0*/  VIADD R4, R3, UR50 ;  /* 0x0000003203047c36 */ /* 0x000fe20008000000 */
[----:B------:R-:W-:Y:S03]  /*3500*/  LDS.U16 R6, [R3+UR50+0x300] ;  /* 0x0003003203067984 */ /* 0x000fe60008000400 */
[C---:B------:R-:W-:Y:S01]  /*3510*/  VIADD R5, R4.reuse, 0x200 ;  /* 0x0000020004057836 */ /* 0x040fe20000000000 */
[----:B------:R-:W-:Y:S01]  /*3520*/  LDS.U16 R7, [R3+UR50+0x208] ;  /* 0x0002083203077984 */ /* 0x000fe20008000400 */
[----:B------:R-:W-:-:S03]  /*3530*/  VIADD R8, R4, 0x210 ;  /* 0x0000021004087836 */ /* 0x000fc60000000000 */
[----:B------:R-:W-:Y:S03]  /*3540*/  LDS.U16 R4, [R3+UR50+0x308] ;  /* 0x0003083203047984 */ /* 0x000fe60008000400 */
[----:B------:R-:W-:Y:S02]  /*3550*/  @P2 VIADD R8, R5, 0xfffffff0 ;  /* 0xfffffff005082836 */ /* 0x000fe40000000000 */
[----:B------:R-:W1:Y:S04]  /*3560*/  LDS.U16 R5, [R3+UR50+0x200] ;  /* 0x0002003203057984 */ /* 0x000e680008000400 */
[----:B------:R-:W-:Y:S04]  /*3570*/  LDS.U16 R9, [R8+0x100] ;  /* 0x0001000008097984 */ /* 0x000fe80000000400 */
[----:B------:R-:W2:Y:S04]  /*3580*/  LDS.U16 R10, [R8] ;  /* 0x00000000080a7984 */ /* 0x000ea80000000400 */
[----:B------:R-:W-:Y:S04]  /*3590*/  LDS.U16 R11, [R8+0x108] ;  /* 0x00010800080b7984 */ /* 0x000fe80000000400 */
[----:B------:R-:W3:Y:S01]  /*35a0*/  LDS.U16 R12, [R8+0x8] ;  /* 0x00000800080c7984 */ /* 0x000ee20000000400 */
[----:B-1----:R-:W-:-:S02]  /*35b0*/  PRMT R6, R5, 0x5410, R6 ;  /* 0x0000541005067816 */ /* 0x002fc40000000006 */
[----:B------:R-:W-:Y:S02]  /*35c0*/  PRMT R5, R7, 0x5410, R4 ;  /* 0x0000541007057816 */ /* 0x000fe40000000004 */
[----:B--2---:R-:W-:Y:S02]  /*35d0*/  PRMT R4, R10, 0x5410, R9 ;  /* 0x000054100a047816 */ /* 0x004fe40000000009 */
[----:B---3--:R-:W-:-:S07]  /*35e0*/  PRMT R3, R12, 0x5410, R11 ;  /* 0x000054100c037816 */ /* 0x008fce000000000b */
.L_x_59:
[----:B------:R-:W-:Y:S05]  /*35f0*/  BSYNC B1 ;  /* 0x0000000000017941 */ /* 0x000fea0003800000 */
.L_x_58:
[----:B------:R-:W-:Y:S01]  /*3600*/  @!PT LDS RZ, [RZ] ;  /* 0x00000000fffff984 */ /* 0x000fe20000000800 */
[----:B------:R-:W-:Y:S01]  /*3610*/  @!PT LDS RZ, [RZ] ;  /* 0x00000000fffff984 */ /* 0x000fe20000000800 */
[----:B------:R-:W-:Y:S01]  /*3620*/  @!PT LDS RZ, [RZ] ;  /* 0x00000000fffff984 */ /* 0x000fe20000000800 */
[----:B------:R-:W-:Y:S01]  /*3630*/  @!PT LDS RZ, [RZ] ;  /* 0x00000000fffff984 */ /* 0x000fe20000000800 */
[----:B------:R1:W-:Y:S06]  /*3640*/  MEMBAR.ALL.CTA ;  /* 0x0000000000007992 */ /* 0x0003ec0000008000 */
[----:B-1----:R-:W1:Y:S01]  /*3650*/  FENCE.VIEW.ASYNC.S ;  /* 0x00000000000073c6 */ /* 0x002e620000000000 */
[----:B------:R-:W-:Y:S05]  /*3660*/  @!P3 BRA `(.L_x_60) ;  /* 0x000000000004b947 */ /* 0x000fea0003800000 */
[----:B------:R-:W-:Y:S01]  /*3670*/  BPT.TRAP 0x1 ;  /* 0x000000040000795c */ /* 0x000fe20000300000 */
.L_x_60:
[----:B------:R-:W2:Y:S01]  /*3680*/  S2R R8, SR_CgaCtaId ;  /* 0x0000000000087919 */ /* 0x000ea20000008800 */
[----:B------:R-:W-:Y:S02]  /*3690*/  VIADD R7, R14, 0x120 ;  /* 0x000001200e077836 */ /* 0x000fe40000000000 */
[----:B------:R-:W-:-:S05]  /*36a0*/  VIADD R64, R64, 0x1 ;  /* 0x0000000140407836 */ /* 0x000fca0000000000 */
[----:B------:R-:W-:-:S04]  /*36b0*/  ISETP.NE.AND P2, PT, R64, 0x2, PT ;  /* 0x000000024000780c */ /* 0x000fc80003f45270 */
[----:B------:R-:W-:Y:S02]  /*36c0*/  SEL R64, R64, RZ, P2 ;  /* 0x000000ff40407207 */ /* 0x000fe40001000000 */
[----:B--2---:R-:W-:Y:S02]  /*36d0*/  PRMT R7, R8, 0x654, R7 ;  /* 0x0000065408077816 */ /* 0x004fe40000000007 */
[----:B------:R-:W-:Y:S02]  /*36e0*/  SEL R8, RZ, 0x1, P2 ;  /* 0x00000001ff087807 */ /* 0x000fe40001000000 */
[----:B-1----:R1:W-:Y:S02]  /*36f0*/  SYNCS.ARRIVE.TRANS64.RED.A1T0 RZ, [R7+URZ], RZ ;  /* 0x000000ff07ff79a7 */ /* 0x0023e4000810043f */
[----:B------:R-:W-:-:S07]  /*3700*/  LOP3.LUT R61, R61, R8, RZ, 0x3c, !PT ;  /* 0x000000083d3d7212 */ /* 0x000fce00078e3cff */
.L_x_54:
[----:B------:R-:W-:Y:S05]  /*3710*/  BSYNC B0 ;  /* 0x0000000000007941 */ /* 0x000fea0003800000 */
.L_x_53:
[-C--:B-1----:R-:W-:Y:S01]  /*3720*/  F2FP.F16.E4M3.UNPACK_B R7, R6.reuse ;  /* 0x00000006ff07723e */ /* 0x082fe200020006ff */
[C---:B-----5:R-:W-:Y:S01]  /*3730*/  FMUL R12, R58.reuse, R93 ;  /* 0x0000005d3a0c7220 */ /* 0x060fe20000400000 */
[----:B------:R-:W-:Y:S01]  /*3740*/  F2FP.F16.E4M3.UNPACK_B R8, R6.H1 ;  /* 0x00000006ff08723e */ /* 0x000fe200030006ff */
[C---:B------:R-:W-:Y:S01]  /*3750*/  FMUL R96, R58.reuse, R96 ;  /* 0x000000603a607220 */ /* 0x040fe20000400000 */
[----:B------:R-:W-:Y:S01]  /*3760*/  SHF.R.U32.HI R9, RZ, 0x4, R18 ;  /* 0x00000004ff097819 */ /* 0x000fe20000011612 */
[--C-:B------:R-:W-:Y:S02]  /*3770*/  HADD2.F32 R10, -RZ, R7.reuse.H0_H0 ;  /* 0x20000007ff0a7230 */ /* 0x100fe40000004100 */
[C---:B------:R-:W-:Y:S01]  /*3780*/  FMUL R91, R58.reuse, R91 ;  /* 0x0000005b3a5b7220 */ /* 0x040fe20000400000 */
[C---:B------:R-:W-:Y:S01]  /*3790*/  FMUL R24, R58.reuse, R89 ;  /* 0x000000593a187220 */ /* 0x040fe20000400000 */
[----:B------:R-:W-:Y:S01]  /*37a0*/  LOP3.LUT P3, RZ, R9, 0x1, RZ, 0xc0, !PT ;  /* 0x0000000109ff7812 */ /* 0x000fe2000786c0ff */
[----:B------:R-:W-:Y:S01]  /*37b0*/  FMUL R9, R58, R94 ;  /* 0x0000005e3a097220 */ /* 0x000fe20000400000 */
[----:B------:R-:W-:Y:S01]  /*37c0*/  FFMA R11, R57, R10, R12 ;  /* 0x0000000a390b7223 */ /* 0x000fe2000000000c */
[----:B------:R-:W-:Y:S01]  /*37d0*/  HADD2.F32 R10, -RZ, R7.H1_H1 ;  /* 0x30000007ff0a7230 */ /* 0x000fe20000004100 */
[----:B------:R-:W-:Y:S01]  /*37e0*/  F2FP.F16.E4M3.UNPACK_B R7, R5 ;  /* 0x00000005ff07723e */ /* 0x000fe200020006ff */
[----:B------:R-:W-:-:S02]  /*37f0*/  HADD2.F32 R12, -RZ, R8.H0_H0 ;  /* 0x20000008ff0c7230 */ /* 0x000fc40000004100 */
[C---:B------:R-:W-:Y:S01]  /*3800*/  FMUL R90, R58.reuse, R90 ;  /* 0x0000005a3a5a7220 */ /* 0x040fe20000400000 */
[----:B------:R-:W-:Y:S02]  /*3810*/  HADD2.F32 R8, -RZ, R8.H1_H1 ;  /* 0x30000008ff087230 */ /* 0x000fe40000004100 */
[C---:B------:R-:W-:Y:S01]  /*3820*/  FFMA R96, R57.reuse, R10, R96 ;  /* 0x0000000a39607223 */ /* 0x040fe20000000060 */
[--C-:B------:R-:W-:Y:S02]  /*3830*/  HADD2.F32 R10, -RZ, R7.reuse.H0_H0 ;  /* 0x20000007ff0a7230 */ /* 0x100fe40000004100 */
[C---:B------:R-:W-:Y:S01]  /*3840*/  FFMA R91, R57.reuse, R12, R91 ;  /* 0x0000000c395b7223 */ /* 0x040fe2000000005b */
[----:B------:R-:W-:Y:S02]  /*3850*/  HADD2.F32 R12, -RZ, R7.H1_H1 ;  /* 0x30000007ff0c7230 */ /* 0x000fe40000004100 */
[C---:B------:R-:W-:Y:S01]  /*3860*/  FFMA R20, R57.reuse, R8, R9 ;  /* 0x0000000839147223 */ /* 0x040fe20000000009 */
[C---:B------:R-:W-:Y:S01]  /*3870*/  FMUL R9, R58.reuse, R92 ;  /* 0x0000005c3a097220 */ /* 0x040fe20000400000 */
[----:B------:R-:W-:Y:S01]  /*3880*/  F2FP.F16.E4M3.UNPACK_B R7, R4 ;  /* 0x00000004ff07723e */ /* 0x000fe200020006ff */
[C---:B------:R-:W-:Y:S01]  /*3890*/  FFMA R24, R57.reuse, R10, R24 ;  /* 0x0000000a39187223 */ /* 0x040fe20000000018 */
[----:B------:R-:W-:Y:S01]  /*38a0*/  F2FP.F16.E4M3.UNPACK_B R8, R5.H1 ;  /* 0x00000005ff08723e */ /* 0x000fe200030006ff */
[----:B------:R-:W-:Y:S01]  /*38b0*/  FFMA R13, R57, R12, R9 ;  /* 0x0000000c390d7223 */ /* 0x000fe20000000009 */
[----:B------:R-:W-:Y:S01]  /*38c0*/  FMUL R9, R58, R88 ;  /* 0x000000583a097220 */ /* 0x000fe20000400000 */
[----:B------:R-:W-:-:S02]  /*38d0*/  HADD2.F32 R12, -RZ, R7.H1_H1 ;  /* 0x30000007ff0c7230 */ /* 0x000fc40000004100 */
[C---:B------:R-:W-:Y:S01]  /*38e0*/  FMUL R85, R58.reuse, R85 ;  /* 0x000000553a557220 */ /* 0x040fe20000400000 */
[--C-:B------:R-:W-:Y:S02]  /*38f0*/  HADD2.F32 R14, -RZ, R8.reuse.H0_H0 ;  /* 0x20000008ff0e7230 */ /* 0x100fe40000004100 */
[C---:B------:R-:W-:Y:S01]  /*3900*/  FMUL R21, R58.reuse, R86 ;  /* 0x000000563a157220 */ /* 0x040fe20000400000 */
[----:B------:R-:W-:Y:S02]  /*3910*/  HADD2.F32 R8, -RZ, R8.H1_H1 ;  /* 0x30000008ff087230 */ /* 0x000fe40000004100 */
[C---:B------:R-:W-:Y:S01]  /*3920*/  FFMA R26, R57.reuse, R12, R9 ;  /* 0x0000000c391a7223 */ /* 0x040fe20000000009 */
[----:B------:R-:W-:Y:S01]  /*3930*/  HADD2.F32 R10, -RZ, R7.H0_H0 ;  /* 0x20000007ff0a7230 */ /* 0x000fe20000004100 */
[----:B------:R-:W-:Y:S01]  /*3940*/  F2FP.F16.E4M3.UNPACK_B R7, R4.H1 ;  /* 0x00000004ff07723e */ /* 0x000fe200030006ff */
[----:B------:R-:W-:Y:S01]  /*3950*/  FMUL R81, R58, R81 ;  /* 0x000000513a517220 */ /* 0x000fe20000400000 */
[----:B------:R-:W-:Y:S01]  /*3960*/  F2FP.F16.E4M3.UNPACK_B R9, R3 ;  /* 0x00000003ff09723e */ /* 0x000fe200020006ff */
[C---:B------:R-:W-:Y:S01]  /*3970*/  FFMA R15, R57.reuse, R8, R90 ;  /* 0x00000008390f7223 */ /* 0x040fe2000000005a */
[----:B------:R-:W-:Y:S01]  /*3980*/  FFMA R85, R57, R10, R85 ;  /* 0x0000000a39557223 */ /* 0x000fe20000000055 */
[----:B------:R-:W-:-:S02]  /*3990*/  HADD2.F32 R8, -RZ, R7.H0_H0 ;  /* 0x20000007ff087230 */ /* 0x000fc40000004100 */
[C---:B------:R-:W-:Y:S01]  /*39a0*/  FMUL R28, R58.reuse, R83 ;  /* 0x000000533a1c7220 */ /* 0x040fe20000400000 */
[----:B------:R-:W-:Y:S01]  /*39b0*/  HADD2.F32 R10, -RZ, R7.H1_H1 ;  /* 0x30000007ff0a7230 */ /* 0x000fe20000004100 */
[----:B------:R-:W-:Y:S01]  /*39c0*/  F2FP.F16.E4M3.UNPACK_B R7, R3.H1 ;  /* 0x00000003ff07723e */ /* 0x000fe200030006ff */
[----:B------:R-:W-:Y:S02]  /*39d0*/  HADD2.F32 R12, -RZ, R9.H0_H0 ;  /* 0x20000009ff0c7230 */ /* 0x000fe40000004100 */
[C---:B------:R-:W-:Y:S01]  /*39e0*/  FFMA R28, R57.reuse, R8, R28 ;  /* 0x00000008391c7223 */ /* 0x040fe2000000001c */
[----:B------:R-:W-:Y:S01]  /*39f0*/  FMUL R87, R58, R87 ;  /* 0x000000573a577220 */ /* 0x000fe20000400000 */
[C---:B------:R-:W-:Y:S01]  /*3a00*/  FFMA R21, R57.reuse, R10, R21 ;  /* 0x0000000a39157223 */ /* 0x040fe20000000015 */
[--C-:B------:R-:W-:Y:S02]  /*3a10*/  HADD2.F32 R10, -RZ, R7.reuse.H0_H0 ;  /* 0x20000007ff0a7230 */ /* 0x100fe40000004100 */
[----:B------:R-:W-:Y:S01]  /*3a20*/  FFMA R81, R57, R12, R81 ;  /* 0x0000000c39517223 */ /* 0x000fe20000000051 */
[----:B------:R-:W-:Y:S01]  /*3a30*/  HADD2.F32 R12, -RZ, R7.H1_H1 ;  /* 0x30000007ff0c7230 */ /* 0x000fe20000004100 */
[----:B------:R-:W-:Y:S01]  /*3a40*/  LOP3.LUT R7, R18, 0xff, RZ, 0xc0, !PT ;  /* 0x000000ff12077812 */ /* 0x000fe200078ec0ff */
[----:B------:R-:W-:-:S02]  /*3a50*/  HADD2.F32 R8, -RZ, R9.H1_H1 ;  /* 0x30000009ff087230 */ /* 0x000fc40000004100 */
[C---:B------:R-:W-:Y:S01]  /*3a60*/  FMUL R84, R58.reuse, R84 ;  /* 0x000000543a547220 */ /* 0x040fe20000400000 */
[C---:B------:R-:W-:Y:S01]  /*3a70*/  FMUL R79, R58.reuse, R79 ;  /* 0x0000004f3a4f7220 */ /* 0x040fe20000400000 */
[----:B------:R-:W-:Y:S01]  /*3a80*/  FMUL R9, R58, R82 ;  /* 0x000000523a097220 */ /* 0x000fe20000400000 */
[----:B------:R-:W-:Y:S02]  /*3a90*/  VIADD R7, R7, 0x1f ;  /* 0x0000001f07077836 */ /* 0x000fe40000000000 */
[C---:B------:R-:W-:Y:S01]  /*3aa0*/  FFMA R14, R57.reuse, R14, R87 ;  /* 0x0000000e390e7223 */ /* 0x040fe20000000057 */
[C---:B------:R-:W-:Y:S01]  /*3ab0*/  FFMA R8, R57.reuse, R8, R84 ;  /* 0x0000000839087223 */ /* 0x040fe20000000054 */
[C---:B------:R-:W-:Y:S01]  /*3ac0*/  FFMA R10, R57.reuse, R10, R79 ;  /* 0x0000000a390a7223 */ /* 0x040fe2000000004f */
[----:B------:R-:W-:Y:S01]  /*3ad0*/  FFMA R9, R57, R12, R9 ;  /* 0x0000000c39097223 */ /* 0x000fe20000000009 */
[----:B------:R-:W-:Y:S01]  /*3ae0*/  ISETP.GT.U32.AND P2, PT, R7, 0x3e, PT ;  /* 0x0000003e0700780c */ /* 0x000fe20003f44070 */
[----:B------:R-:W-:Y:S01]  /*3af0*/  IMAD.MOV.U32 R7, RZ, RZ, 0x10 ;  /* 0x00000010ff077424 */ /* 0x000fe200078e00ff */
[----:B------:R-:W-:-:S02]  /*3b00*/  F2FP.SATFINITE.E4M3.F32.PACK_AB_MERGE_C R14, R15, R14, RZ ;  /* 0x0000000e0f0e723e */ /* 0x000fc400048070ff */
[----:B------:R-:W-:Y:S02]  /*3b10*/  F2FP.SATFINITE.E4M3.F32.PACK_AB_MERGE_C R96, R96, R11, RZ ;  /* 0x0000000b6060723e */ /* 0x000fe400048070ff */
[----:B------:R-:W-:Y:S02]  /*3b20*/  SEL R7, R7, 0xfffffff0, !P3 ;  /* 0xfffffff007077807 */ /* 0x000fe40005800000 */
[----:B------:R-:W-:Y:S02]  /*3b30*/  F2FP.SATFINITE.E4M3.F32.PACK_AB_MERGE_C R20, R20, R91, RZ ;  /* 0x0000005b1414723e */ /* 0x000fe400048070ff */
[----:B------:R-:W-:Y:S01]  /*3b40*/  F2FP.SATFINITE.E4M3.F32.PACK_AB_MERGE_C R24, R13, R24, RZ ;  /* 0x000000180d18723e */ /* 0x000fe200048070ff */
[----:B------:R-:W-:Y:S01]  /*3b50*/  IMAD.IADD R15, R60, 0x1, R7 ;  /* 0x000000013c0f7824 */ /* 0x000fe200078e0207 */
[----:B------:R-:W-:Y:S02]  /*3b60*/  F2FP.SATFINITE.E4M3.F32.PACK_AB_MERGE_C R26, R26, R85, RZ ;  /* 0x000000551a1a723e */ /* 0x000fe400048070ff */
[----:B------:R-:W-:-:S02]  /*3b70*/  F2FP.SATFINITE.E4M3.F32.PACK_AB_MERGE_C R28, R21, R28, RZ ;  /* 0x0000001c151c723e */ /* 0x000fc400048070ff */
[----:B------:R-:W-:Y:S02]  /*3b80*/  F2FP.SATFINITE.E4M3.F32.PACK_AB_MERGE_C R8, R8, R81, RZ ;  /* 0x000000510808723e */ /* 0x000fe400048070ff */
[----:B------:R-:W-:Y:S01]  /*3b90*/  F2FP.SATFINITE.E4M3.F32.PACK_AB_MERGE_C R10, R9, R10, RZ ;  /* 0x0000000a090a723e */ /* 0x000fe200048070ff */
[----:B------:R-:W-:Y:S06]  /*3ba0*/  @P2 BRA `(.L_x_61) ;  /* 0x0000000000042947 */ /* 0x000fec0003800000 */
[----:B------:R-:W-:-:S04]  /*3bb0*/  DEPBAR.LE SB0, 0x1 ;  /* 0x000080400000791a */ /* 0x000fc80000000000 */
.L_x_61:
[----:B------:R-:W-:Y:S05]  /*3bc0*/  WARPSYNC.ALL ;  /* 0x0000000000007948 */ /* 0x000fea0003800000 */
[----:B------:R-:W-:Y:S06]  /*3bd0*/  BAR.SYNC.DEFER_BLOCKING 0x1, 0x100 ;  /* 0x0044000000007b1d */ /* 0x000fec0000010000 */
[----:B------:R-:W-:Y:S01]  /*3be0*/  BSSY B0, `(.L_x_62) ;  /* 0x0000016000007945 */ /* 0x000fe20003800000 */
[----:B------:R1:W-:Y:S04]  /*3bf0*/  STS.U16 [R59+UR50+0x2200], R96 ;  /* 0x002200603b007988 */ /* 0x0003e80008000432 */
[----:B------:R1:W-:Y:S04]  /*3c00*/  STS.U16 [R59+UR50+0x2300], R20 ;  /* 0x002300143b007988 */ /* 0x0003e80008000432 */
[----:B------:R1:W-:Y:S04]  /*3c10*/  STS.U16 [R59+UR50+0x2208], R24 ;  /* 0x002208183b007988 */ /* 0x0003e80008000432 */
[----:B------:R1:W-:Y:S04]  /*3c20*/  STS.U16 [R59+UR50+0x2308], R14 ;  /* 0x0023080e3b007988 */ /* 0x0003e80008000432 */
[----:B------:R1:W-:Y:S04]  /*3c30*/  STS.U16 [R15+0x2200], R26 ;  /* 0x0022001a0f007388 */ /* 0x0003e80000000400 */
[----:B------:R1:W-:Y:S04]  /*3c40*/  STS.U16 [R15+0x2300], R28 ;  /* 0x0023001c0f007388 */ /* 0x0003e80000000400 */
[----:B------:R1:W-:Y:S04]  /*3c50*/  STS.U16 [R15+0x2208], R8 ;  /* 0x002208080f007388 */ /* 0x0003e80000000400 */
[----:B------:R1:W-:Y:S01]  /*3c60*/  STS.U16 [R15+0x2308], R10 ;  /* 0x0023080a0f007388 */ /* 0x0003e20000000400 */
[----:B------:R-:W-:Y:S01]  /*3c70*/  @!PT LDS RZ, [RZ] ;  /* 0x00000000fffff984 */ /* 0x000fe20000000800 */
[----:B------:R-:W-:Y:S01]  /*3c80*/  @!PT LDS RZ, [RZ] ;  /* 0x00000000fffff984 */ /* 0x000fe20000000800 */
[----:B------:R-:W-:Y:S01]  /*3c90*/  @!PT LDS RZ, [RZ] ;  /* 0x00000000fffff984 */ /* 0x000fe20000000800 */
[----:B------:R-:W-:Y:S01]  /*3ca0*/  @!PT LDS RZ, [RZ] ;  /* 0x00000000fffff984 */ /* 0x000fe20000000800 */
[----:B------:R2:W-:Y:S06]  /*3cb0*/  MEMBAR.ALL.CTA ;  /* 0x0000000000007992 */ /* 0x0005ec0000008000 */
[----:B--2---:R-:W2:Y:S02]  /*3cc0*/  FENCE.VIEW.ASYNC.S ;  /* 0x00000000000073c6 */ /* 0x004ea40000000000 */
[----:B--2---:R-:W-:Y:S06]  /*3cd0*/  BAR.SYNC.DEFER_BLOCKING 0x1, 0x100 ;  /* 0x0044000000007b1d */ /* 0x004fec0000010000 */
[----:B-1----:R-:W-:Y:S05]  /*3ce0*/  @P2 BRA `(.L_x_63) ;  /* 0x0000000000142947 */ /* 0x002fea0003800000 */
[----:B------:R-:W-:Y:S02]  /*3cf0*/  UIADD3 UR4, UP0, UR48, 0x4f0, URZ ;  /* 0x000004f030047890 */ /* 0x000fe4000ff1e03f */
[----:B------:R-:W-:Y:S02]  /*3d00*/  UIADD3 UR44, UR50, 0x2200, URZ ;  /* 0x00002200322c7890 */ /* 0x000fe4000fffe03f */
[----:B------:R-:W-:-:S09]  /*3d10*/  UIADD3.X UR5, URZ, UR49, URZ, UP0, !UPT ;  /* 0x000000313f057290 */ /* 0x000fd200087fe43f */
[----:B------:R1:W-:Y:S02]  /*3d20*/  UTMASTG.3D [UR44], [UR4] ;  /* 0x0000002c040073b5 */ /* 0x0003e40008010000 */
[----:B-1----:R0:W-:Y:S02]  /*3d30*/  UTMACMDFLUSH ;  /* 0x00000000000079b7 */ /* 0x0021e40000000000 */
.L_x_63:
[----:B------:R-:W-:Y:S05]  /*3d40*/  BSYNC B0 ;  /* 0x0000000000007941 */ /* 0x000fea0003800000 */
.L_x_62:
[----:B------:R-:W-:Y:S04]  /*3d50*/  BSSY B0, `(.L_x_64) ;  /* 0x000002e000007945 */ /* 0x000fe80003800000 */
[----:B------:R-:W-:Y:S05]  /*3d60*/  @!P0 BRA `(.L_x_65) ;  /* 0x0000000000b08947 */ /* 0x000fea0003800000 */
[----:B------:R-:W-:-:S13]  /*3d70*/  ISETP.NE.AND P3, PT, R62, 0x3, PT ;  /* 0x000000033e00780c */ /* 0x000fda0003f65270 */
[----:B------:R-:W-:Y:S05]  /*3d80*/  @!P3 BRA `(.L_x_66) ;  /* 0x000000000004b947 */ /* 0x000fea0003800000 */
[----:B------:R-:W-:Y:S01]  /*3d90*/  BPT.TRAP 0x1 ;  /* 0x000000040000795c */ /* 0x000fe20000300000 */
.L_x_66:
[----:B------:R-:W-:Y:S01]  /*3da0*/  LEA R12, R64, UR50, 0x3 ;  /* 0x00000032400c7c11 */ /* 0x000fe2000f8e18ff */
[----:B------:R-:W-:Y:S01]  /*3db0*/  BSSY B1, `(.L_x_67) ;  /* 0x0000004000017945 */ /* 0x000fe20003800000 */
[----:B------:R-:W-:-:S04]  /*3dc0*/  SHF.L.U32 R9, R61, 0x1f, RZ ;  /* 0x0000001f3d097819 */ /* 0x000fc800000006ff */
[----:B------:R-:W1:Y:S02]  /*3dd0*/  SYNCS.PHASECHK.TRANS64.TRYWAIT P0, [R12+URZ+0x110], R9 ;  /* 0x000110090c0075a7 */ /* 0x000e64000800017f */
[----:B-1----:R-:W-:Y:S05]  /*3de0*/  @!P0 BRA `(.L_x_68) ;  /* 0x0000003800cc8947 */ /* 0x002fea0003800000 */
.L_x_148:
[----:B------:R-:W-:Y:S05]  /*3df0*/  BSYNC B1 ;  /* 0x0000000000017941 */ /* 0x000fea0003800000 */
.L_x_67:
[----:B------:R-:W-:Y:S04]  /*3e00*/  BSSY B1, `(.L_x_69) ;  /* 0x0000011000017945 */ /* 0x000fe80003800000 */
[----:B------:R-:W-:Y:S05]  /*3e10*/  @P1 BRA `(.L_x_70) ;  /* 0x00000000003c1947 */ /* 0x000fea0003800000 */
[----:B------:R-:W-:-:S04]  /*3e20*/  IMAD R13, R64, 0x1000, R59 ;  /* 0x00001000400d7824 */ /* 0x000fc800078e023b */
[----:B------:R-:W-:Y:S01]  /*3e30*/  VIADD R4, R13, UR50 ;  /* 0x000000320d047c36 */ /* 0x000fe20008000000 */
[----:B------:R-:W-:Y:S03]  /*3e40*/  LDS.U16 R6, [R13+UR50+0x300] ;  /* 0x000300320d067984 */ /* 0x000fe60008000400 */
[----:B------:R-:W-:Y:S01]  /*3e50*/  IMAD.IADD R11, R4, 0x1, R7 ;  /* 0x00000001040b7824 */ /* 0x000fe200078e0207 */
[----:B------:R-:W2:Y:S04]  /*3e60*/  LDS.U16 R3, [R13+UR50+0x200] ;  /* 0x000200320d037984 */ /* 0x000ea80008000400 */
[----:B------:R-:W-:Y:S04]  /*3e70*/  LDS.U16 R5, [R13+UR50+0x308] ;  /* 0x000308320d057984 */ /* 0x000fe80008000400 */
[----:B------:R-:W3:Y:S04]  /*3e80*/  LDS.U16 R4, [R13+UR50+0x208] ;  /* 0x000208320d047984 */ /* 0x000ee80008000400 */
[----:B------:R-:W-:Y:S04]  /*3e90*/  LDS.U16 R7, [R11+0x300] ;  /* 0x000300000b077984 */ /* 0x000fe80000000400 */
[----:B------:R-:W4:Y:S04]  /*3ea0*/  LDS.U16 R8, [R11+0x200] ;  /* 0x000200000b087984 */ /* 0x000f280000000400 */
[----:B-1----:R-:W-:Y:S04]  /*3eb0*/  LDS.U16 R9, [R11+0x308] ;  /* 0x000308000b097984 */ /* 0x002fe80000000400 */
[----:B------:R-:W1:Y:S01]  /*3ec0*/  LDS.U16 R10, [R11+0x208] ;  /* 0x000208000b0a7984 */ /* 0x000e620000000400 */
[----:B--2---:R-:W-:-:S02]  /*3ed0*/  PRMT R6, R3, 0x5410, R6 ;  /* 0x0000541003067816 */ /* 0x004fc40000000006 */
[----:B---3--:R-:W-:Y:S02]  /*3ee0*/  PRMT R5, R4, 0x5410, R5 ;  /* 0x0000541004057816 */ /* 0x008fe40000000005 */
[----:B----4-:R-:W-:Y:S02]  /*3ef0*/  PRMT R4, R8, 0x5410, R7 ;  /* 0x0000541008047816 */ /* 0x010fe40000000007 */
[----:B-1----:R-:W-:-:S07]  /*3f00*/  PRMT R3, R10, 0x5410, R9 ;  /* 0x000054100a037816 */ /* 0x002fce0000000009 */
.L_x_70:
[----:B------:R-:W-:Y:S05]  /*3f10*/  BSYNC B1 ;  /* 0x0000000000017941 */ /* 0x000fea0003800000 */
.L_x_69:
[----:B------:R-:W-:Y:S01]  /*3f20*/  @!PT LDS RZ, [RZ] ;  /* 0x00000000fffff984 */ /* 0x000fe20000000800 */
[----:B------:R-:W-:Y:S01]  /*3f30*/  @!PT LDS RZ, [RZ] ;  /* 0x00000000fffff984 */ /* 0x000fe20000000800 */
[----:B------:R-:W-:Y:S01]  /*3f40*/  @!PT LDS RZ, [RZ] ;  /* 0x00000000fffff984 */ /* 0x000fe20000000800 */
[----:B------:R-:W-:Y:S01]  /*3f50*/  @!PT LDS RZ, [RZ] ;  /* 0x00000000fffff984 */ /* 0x000fe20000000800 */
[----:B------:R2:W-:Y:S06]  /*3f60*/  MEMBAR.ALL.CTA ;  /* 0x0000000000007992 */ /* 0x0005ec0000008000 */
[----:B--2---:R-:W2:Y:S01]  /*3f70*/  FENCE.VIEW.ASYNC.S ;  /* 0x00000000000073c6 */ /* 0x004ea20000000000 */
[----:B------:R-:W-:Y:S05]  /*3f80*/  @!P3 BRA `(.L_x_71) ;  /* 0x000000000004b947 */ /* 0x000fea0003800000 */
[----:B------:R-:W-:Y:S01]  /*3f90*/  BPT.TRAP 0x1 ;  /* 0x000000040000795c */ /* 0x000fe20000300000 */
.L_x_71:
[----:B------:R-:W3:Y:S01]  /*3fa0*/  S2R R8, SR_CgaCtaId ;  /* 0x0000000000087919 */ /* 0x000ee20000008800 */
[----:B------:R-:W-:Y:S02]  /*3fb0*/  VIADD R7, R12, 0x120 ;  /* 0x000001200c077836 */ /* 0x000fe40000000000 */
[----:B------:R-:W-:-:S05]  /*3fc0*/  VIADD R64, R64, 0x1 ;  /* 0x0000000140407836 */ /* 0x000fca0000000000 */
[----:B------:R-:W-:-:S04]  /*3fd0*/  ISETP.NE.AND P0, PT, R64, 0x2, PT ;  /* 0x000000024000780c */ /* 0x000fc80003f05270 */
[----:B------:R-:W-:Y:S02]  /*3fe0*/  SEL R64, R64, RZ, P0 ;  /* 0x000000ff40407207 */ /* 0x000fe40000000000 */
[----:B---3--:R-:W-:Y:S02]  /*3ff0*/  PRMT R7, R8, 0x654, R7 ;  /* 0x0000065408077816 */ /* 0x008fe40000000007 */
[----:B------:R-:W-:Y:S02]  /*4000*/  SEL R8, RZ, 0x1, P0 ;  /* 0x00000001ff087807 */ /* 0x000fe40000000000 */
[----:B--2---:R2:W-:Y:S02]  /*4010*/  SYNCS.ARRIVE.TRANS64.RED.A1T0 RZ, [R7+URZ], RZ ;  /* 0x000000ff07ff79a7 */ /* 0x0045e4000810043f */
[----:B------:R-:W-:-:S07]  /*4020*/  LOP3.LUT R61, R61, R8, RZ, 0x3c, !PT ;  /* 0x000000083d3d7212 */ /* 0x000fce00078e3cff */
.L_x_65:
[----:B------:R-:W-:Y:S05]  /*4030*/  BSYNC B0 ;  /* 0x0000000000007941 */ /* 0x000fea0003800000 */
.L_x_64:
[-C--:B--2---:R-:W-:Y:S01]  /*4040*/  F2FP.F16.E4M3.UNPACK_B R7, R6.reuse ;  /* 0x00000006ff07723e */ /* 0x084fe200020006ff */
[C---:B------:R-:W-:Y:S01]  /*4050*/  FMUL R14, R58.reuse, R77 ;  /* 0x0000004d3a0e7220 */ /* 0x040fe20000400000 */
[----:B------:R-:W-:Y:S01]  /*4060*/  F2FP.F16.E4M3.UNPACK_B R6, R6.H1 ;  /* 0x00000006ff06723e */ /* 0x000fe200030006ff */
[C---:B-1----:R-:W-:Y:S01]  /*4070*/  FMUL R9, R58.reuse, R80 ;  /* 0x000000503a097220 */ /* 0x042fe20000400000 */
[C---:B------:R-:W-:Y:S01]  /*4080*/  FMUL R78, R58.reuse, R78 ;  /* 0x0000004e3a4e7220 */ /* 0x040fe20000400000 */
[--C-:B------:R-:W-:Y:S02]  /*4090*/  HADD2.F32 R8, -RZ, R7.reuse.H0_H0 ;  /* 0x20000007ff087230 */ /* 0x100fe40000004100 */
[----:B------:R-:W-:Y:S01]  /*40a0*/  FMUL R73, R58, R73 ;  /* 0x000000493a497220 */ /* 0x000fe20000400000 */
[----:B------:R-:W-:Y:S01]  /*40b0*/  HADD2.F32 R10, -RZ, R7.H1_H1 ;  /* 0x30000007ff0a7230 */ /* 0x000fe20000004100 */
[----:B------:R-:W-:Y:S01]  /*40c0*/  F2FP.F16.E4M3.UNPACK_B R7, R5 ;  /* 0x00000005ff07723e */ /* 0x000fe200020006ff */
[----:B------:R-:W-:-:S02]  /*40d0*/  HADD2.F32 R12, -RZ, R6.H0_H0 ;  /* 0x20000006ff0c7230 */ /* 0x000fc40000004100 */
[C---:B------:R-:W-:Y:S01]  /*40e0*/  FFMA R14, R57.reuse, R8, R14 ;  /* 0x00000008390e7223 */ /* 0x040fe2000000000e */
[----:B------:R-:W-:Y:S02]  /*40f0*/  HADD2.F32 R6, -RZ, R6.H1_H1 ;  /* 0x30000006ff067230 */ /* 0x000fe40000004100 */
[C---:B------:R-:W-:Y:S01]  /*4100*/  FFMA R9, R57.reuse, R10, R9 ;  /* 0x0000000a39097223 */ /* 0x040fe20000000009 */
[--C-:B------:R-:W-:Y:S01]  /*4110*/  HADD2.F32 R8, -RZ, R7.reuse.H0_H0 ;  /* 0x20000007ff087230 */ /* 0x100fe20000004100 */
[----:B------:R-:W-:Y:S01]  /*4120*/  F2FP.F16.E4M3.UNPACK_B R5, R5.H1 ;  /* 0x00000005ff05723e */ /* 0x000fe200030006ff */
[----:B------:R-:W-:Y:S02]  /*4130*/  HADD2.F32 R10, -RZ, R7.H1_H1 ;  /* 0x30000007ff0a7230 */ /* 0x000fe40000004100 */
[----:B------:R-:W-:Y:S01]  /*4140*/  FMUL R7, R58, R76 ;  /* 0x0000004c3a077220 */ /* 0x000fe20000400000 */
[C---:B------:R-:W-:Y:S01]  /*4150*/  FFMA R11, R57.reuse, R6, R78 ;  /* 0x00000006390b7223 */ /* 0x040fe2000000004e */
[----:B------:R-:W-:Y:S01]  /*4160*/  FFMA R73, R57, R8, R73 ;  /* 0x0000000839497223 */ /* 0x000fe20000000049 */
[----:B------:R-:W-:-:S02]  /*4170*/  HADD2.F32 R6, -RZ, R5.H0_H0 ;  /* 0x20000005ff067230 */ /* 0x000fc40000004100 */
[C---:B------:R-:W-:Y:S01]  /*4180*/  FFMA R20, R57.reuse, R10, R7 ;  /* 0x0000000a39147223 */ /* 0x040fe20000000007 */
[----:B------:R-:W-:Y:S01]  /*4190*/  F2FP.F16.E4M3.UNPACK_B R7, R4 ;  /* 0x00000004ff07723e */ /* 0x000fe200020006ff */
[----:B------:R-:W-:Y:S02]  /*41a0*/  HADD2.F32 R8, -RZ, R5.H1_H1 ;  /* 0x30000005ff087230 */ /* 0x000fe40000004100 */
[C---:B------:R-:W-:Y:S01]  /*41b0*/  FMUL R5, R58.reuse, R74 ;  /* 0x0000004a3a057220 */ /* 0x040fe20000400000 */
[----:B------:R-:W-:Y:S01]  /*41c0*/  F2FP.F16.E4M3.UNPACK_B R4, R4.H1 ;  /* 0x00000004ff04723e */ /* 0x000fe200030006ff */
[----:B------:R-:W-:Y:S01]  /*41d0*/  FMUL R24, R58, R71 ;  /* 0x000000473a187220 */ /* 0x000fe20000400000 */
[----:B------:R-:W-:Y:S02]  /*41e0*/  HADD2.F32 R10, -RZ, R7.H0_H0 ;  /* 0x20000007ff0a7230 */ /* 0x000fe40000004100 */
[C---:B------:R-:W-:Y:S01]  /*41f0*/  FFMA R13, R57.reuse, R8, R5 ;  /* 0x00000008390d7223 */ /* 0x040fe20000000005 */
[----:B------:R-:W-:Y:S01]  /*4200*/  F2FP.F16.E4M3.UNPACK_B R5, R3 ;  /* 0x00000003ff05723e */ /* 0x000fe200020006ff */
[----:B------:R-:W-:Y:S01]  /*4210*/  FFMA R24, R57, R6, R24 ;  /* 0x0000000639187223 */ /* 0x000fe20000000018 */
[----:B------:R-:W-:-:S02]  /*4220*/  HADD2.F32 R8, -RZ, R4.H0_H0 ;  /* 0x20000004ff087230 */ /* 0x000fc40000004100 */
[C---:B------:R-:W-:Y:S01]  /*4230*/  FMUL R69, R58.reuse, R69 ;  /* 0x000000453a457220 */ /* 0x040fe20000400000 */
[----:B------:R-:W-:Y:S02]  /*4240*/  HADD2.F32 R6, -RZ, R7.H1_H1 ;  /* 0x30000007ff067230 */ /* 0x000fe40000004100 */
[C---:B------:R-:W-:Y:S01]  /*4250*/  FMUL R66, R58.reuse, R66 ;  /* 0x000000423a427220 */ /* 0x040fe20000400000 */
[----:B------:R-:W-:Y:S02]  /*4260*/  HADD2.F32 R4, -RZ, R4.H1_H1 ;  /* 0x30000004ff047230 */ /* 0x000fe40000004100 */
[C---:B------:R-:W-:Y:S01]  /*4270*/  FMUL R65, R58.reuse, R65 ;  /* 0x000000413a417220 */ /* 0x040fe20000400000 */
[----:B------:R-:W-:Y:S01]  /*4280*/  FMUL R7, R58, R72 ;  /* 0x000000483a077220 */ /* 0x000fe20000400000 */
[----:B------:R-:W-:Y:S01]  /*4290*/  F2FP.F16.E4M3.UNPACK_B R3, R3.H1 ;  /* 0x00000003ff03723e */ /* 0x000fe200030006ff */
[C---:B------:R-:W-:Y:S01]  /*42a0*/  FFMA R69, R57.reuse, R10, R69 ;  /* 0x0000000a39457223 */ /* 0x040fe20000000045 */
[C---:B------:R-:W-:Y:S01]  /*42b0*/  FFMA R66, R57.reuse, R6, R66 ;  /* 0x0000000639427223 */ /* 0x040fe20000000042 */
[C---:B------:R-:W-:Y:S01]  /*42c0*/  FFMA R65, R57.reuse, R8, R65 ;  /* 0x0000000839417223 */ /* 0x040fe20000000041 */
[----:B------:R-:W-:Y:S01]  /*42d0*/  FFMA R26, R57, R4, R7 ;  /* 0x00000004391a7223 */ /* 0x000fe20000000007 */
[----:B------:R-:W-:-:S02]  /*42e0*/  HADD2.F32 R4, -RZ, R5.H0_H0 ;  /* 0x20000005ff047230 */ /* 0x000fc40000004100 */
[C---:B------:R-:W-:Y:S01]  /*42f0*/  FMUL R75, R58.reuse, R75 ;  /* 0x0000004b3a4b7220 */ /* 0x040fe20000400000 */
[----:B------:R-:W-:Y:S02]  /*4300*/  HADD2.F32 R6, -RZ, R5.H1_H1 ;  /* 0x30000005ff067230 */ /* 0x000fe40000004100 */
[C---:B------:R-:W-:Y:S01]  /*4310*/  FMUL R28, R58.reuse, R67 ;  /* 0x000000433a1c7220 */ /* 0x040fe20000400000 */
[--C-:B------:R-:W-:Y:S02]  /*4320*/  HADD2.F32 R8, -RZ, R3.reuse.H0_H0 ;  /* 0x20000003ff087230 */ /* 0x100fe40000004100 */
[C---:B------:R-:W-:Y:S01]  /*4330*/  FMUL R63, R58.reuse, R63 ;  /* 0x0000003f3a3f7220 */ /* 0x040fe20000400000 */
[----:B------:R-:W-:Y:S02]  /*4340*/  HADD2.F32 R10, -RZ, R3.H1_H1 ;  /* 0x30000003ff0a7230 */ /* 0x000fe40000004100 */
[C---:B------:R-:W-:Y:S01]  /*4350*/  FMUL R3, R58.reuse, R68 ;  /* 0x000000443a037220 */ /* 0x040fe20000400000 */
[----:B------:R-:W-:Y:S01]  /*4360*/  FMUL R5, R58, R70 ;  /* 0x000000463a057220 */ /* 0x000fe20000400000 */
[C---:B------:R-:W-:Y:S01]  /*4370*/  FFMA R12, R57.reuse, R12, R75 ;  /* 0x0000000c390c7223 */ /* 0x040fe2000000004b */
[C---:B------:R-:W-:Y:S01]  /*4380*/  FFMA R4, R57.reuse, R4, R28 ;  /* 0x0000000439047223 */ /* 0x040fe2000000001c */
[C---:B------:R-:W-:Y:S01]  /*4390*/  FFMA R3, R57.reuse, R6, R3 ;  /* 0x0000000639037223 */ /* 0x040fe20000000003 */
[C---:B------:R-:W-:Y:S01]  /*43a0*/  FFMA R8, R57.reuse, R8, R63 ;  /* 0x0000000839087223 */ /* 0x040fe2000000003f */
[----:B------:R-:W-:Y:S01]  /*43b0*/  FFMA R5, R57, R10, R5 ;  /* 0x0000000a39057223 */ /* 0x000fe20000000005 */
[----:B------:R-:W-:-:S02]  /*43c0*/  F2FP.SATFINITE.E4M3.F32.PACK_AB_MERGE_C R14, R9, R14, RZ ;  /* 0x0000000e090e723e */ /* 0x000fc400048070ff */
[----:B------:R-:W-:Y:S02]  /*43d0*/  F2FP.SATFINITE.E4M3.F32.PACK_AB_MERGE_C R12, R11, R12, RZ ;  /* 0x0000000c0b0c723e */ /* 0x000fe400048070ff */
[----:B------:R-:W-:Y:S02]  /*43e0*/  F2FP.SATFINITE.E4M3.F32.PACK_AB_MERGE_C R20, R20, R73, RZ ;  /* 0x000000491414723e */ /* 0x000fe400048070ff */
[----:B------:R-:W-:Y:S02]  /*43f0*/  F2FP.SATFINITE.E4M3.F32.PACK_AB_MERGE_C R24, R13, R24, RZ ;  /* 0x000000180d18723e */ /* 0x000fe400048070ff */
[----:B------:R-:W-:Y:S02]  /*4400*/  F2FP.SATFINITE.E4M3.F32.PACK_AB_MERGE_C R66, R66, R69, RZ ;  /* 0x000000454242723e */ /* 0x000fe400048070ff */
[----:B------:R-:W-:Y:S02]  /*4410*/  F2FP.SATFINITE.E4M3.F32.PACK_AB_MERGE_C R26, R26, R65, RZ ;  /* 0x000000411a1a723e */ /* 0x000fe400048070ff */
[----:B------:R-:W-:-:S02]  /*4420*/  F2FP.SATFINITE.E4M3.F32.PACK_AB_MERGE_C R4, R3, R4, RZ ;  /* 0x000000040304723e */ /* 0x000fc400048070ff */
[----:B------:R-:W-:Y:S01]  /*4430*/  F2FP.SATFINITE.E4M3.F32.PACK_AB_MERGE_C R8, R5, R8, RZ ;  /* 0x000000080508723e */ /* 0x000fe200048070ff */
[----:B------:R-:W-:Y:S06]  /*4440*/  @P2 BRA `(.L_x_72) ;  /* 0x0000000000042947 */ /* 0x000fec0003800000 */
[----:B------:R-:W-:-:S04]  /*4450*/  DEPBAR.LE SB0, 0x1 ;  /* 0x000080400000791a */ /* 0x000fc80000000000 */
.L_x_72:
[----:B------:R-:W-:Y:S05]  /*4460*/  WARPSYNC.ALL ;  /* 0x0000000000007948 */ /* 0x000fea0003800000 */
[----:B------:R-:W-:Y:S01]  /*4470*/  BAR.SYNC.DEFER_BLOCKING 0x1, 0x100 ;  /* 0x0044000000007b1d */ /* 0x000fe20000010000 */
[----:B------:R-:W-:-:S05]  /*4480*/  IADD3 R16, P0, R16, UR36, RZ ;  /* 0x0000002410107c10 */ /* 0x000fca000ff1e0ff */
        /* <DEDUP_REMOVED lines=19> */
[----:B------:R-:W-:Y:S02]  /*45c0*/  UIADD3 UR4, UR50, 0x3200, URZ ;  /* 0x0000320032047890 */ /* 0x000fe4000fffe03f */
[----:B------:R-:W-:Y:S01]  /*45d0*/  UIADD3.X UR9, URZ, UR49, URZ, UP0, !UPT ;  /* 0x000000313f097290 */ /* 0x000fe200087fe43f */
[----:B------:R-:W-:Y:S01]  /*45e0*/  UMOV UR6, UR46 ;  /* 0x0000002e00067c82 */ /* 0x000fe20008000000 */
[----:B------:R-:W-:-:S07]  /*45f0*/  UMOV UR7, UR47 ;  /* 0x0000002f00077c82 */ /* 0x000fce0008000000 */
[----:B------:R1:W-:Y:S02]  /*4600*/  UTMASTG.3D [UR4], [UR8] ;  /* 0x00000004080073b5 */ /* 0x0003e40008010000 */
[----:B-1----:R0:W-:Y:S02]  /*4610*/  UTMACMDFLUSH ;  /* 0x00000000000079b7 */ /* 0x0021e40000000000 */
.L_x_74:
[----:B------:R-:W-:Y:S05]  /*4620*/  BSYNC B0 ;  /* 0x0000000000007941 */ /* 0x000fea0003800000 */
.L_x_73:
[----:B------:R-:W-:Y:S01]  /*4630*/  ULDC.64 UR4, c[0x0][0x8f8] ;  /* 0x00023e0000047ab9 */ /* 0x000fe20000000a00 */
[----:B------:R-:W-:Y:S01]  /*4640*/  IADD3.X R17, R17, UR40, RZ, P0, !PT ;  /* 0x0000002811117c10 */ /* 0x000fe200087fe4ff */
[----:B------:R-:W-:Y:S01]  /*4650*/  UMOV UR47, 0xffffffff ;  /* 0xffffffff002f7882 */ /* 0x000fe20000000000 */
[----:B------:R-:W-:Y:S01]  /*4660*/  ISETP.GE.U32.AND P0, PT, R16, UR4, PT ;  /* 0x0000000410007c0c */ /* 0x000fe2000bf06070 */
[----:B------:R-:W-:Y:S01]  /*4670*/  IMAD.MOV.U32 R3, RZ, RZ, -0x1 ;  /* 0xffffffffff037424 */ /* 0x000fe200078e00ff */
[----:B------:R-:W-:Y:S01]  /*4680*/  PRMT R4, RZ, 0x7610, R4 ;  /* 0x00007610ff047816 */ /* 0x000fe20000000004 */
[----:B------:R-:W-:Y:S01]  /*4690*/  IMAD.MOV.U32 R12, RZ, RZ, -0x1 ;  /* 0xffffffffff0c7424 */ /* 0x000fe200078e00ff */
[----:B------:R-:W-:-:S13]  /*46a0*/  ISETP.GE.U32.AND.EX P0, PT, R17, UR5, PT, P0 ;  /* 0x0000000511007c0c */ /* 0x000fda000bf06100 */
[----:B------:R-:W-:Y:S05]  /*46b0*/  @P0 BRA `(.L_x_75) ;  /* 0x0000000400600947 */ /* 0x000fea0003800000 */
[----:B------:R-:W1:Y:S01]  /*46c0*/  LDC.64 R10, c[0x0][0x8d0] ;  /* 0x00023400ff0a7b82 */ /* 0x000e620000000a00 */
[----:B------:R-:W2:Y:S01]  /*46d0*/  S2R R24, SR_CTAID.X ;  /* 0x0000000000187919 */ /* 0x000ea20000002500 */
[----:B------:R-:W-:Y:S02]  /*46e0*/  IMAD.MOV.U32 R8, RZ, RZ, R16 ;  /* 0x000000ffff087224 */ /* 0x000fe400078e0010 */
[----:B------:R-:W-:-:S04]  /*46f0*/  IMAD.MOV.U32 R9, RZ, RZ, R17 ;  /* 0x000000ffff097224 */ /* 0x000fc800078e0011 */
[----:B------:R-:W3:Y:S08]  /*4700*/  LDC R12, c[0x0][0x8d8] ;  /* 0x00023600ff0c7b82 */ /* 0x000ef00000000800 */
[----:B------:R-:W4:Y:S01]  /*4710*/  LDC.64 R20, c[0x0][0x8c8] ;  /* 0x00023200ff147b82 */ /* 0x000f220000000a00 */
[----:B-1----:R-:W-:-:S04]  /*4720*/  ISETP.NE.U32.AND P0, PT, R10, RZ, PT ;  /* 0x000000ff0a00720c */ /* 0x002fc80003f05070 */
[----:B------:R-:W-:-:S13]  /*4730*/  ISETP.NE.AND.EX P0, PT, R11, RZ, PT, P0 ;  /* 0x000000ff0b00720c */ /* 0x000fda0003f05300 */
[----:B--234-:R-:W-:Y:S05]  /*4740*/  @!P0 BRA `(.L_x_76) ;  /* 0x0000000000288947 */ /* 0x01cfea0003800000 */
        /* <DEDUP_REMOVED lines=10> */
.L_x_76:
[----:B------:R-:W1:Y:S01]  /*47f0*/  S2R R25, SR_CTAID.Y ;  /* 0x0000000000197919 */ /* 0x000e620000002600 */
[-CC-:B------:R-:W-:Y:S01]  /*4800*/  SHF.R.U64 R32, R8, R12.reuse, R9.reuse ;  /* 0x0000000c08207219 */ /* 0x180fe20000001209 */
[----:B------:R-:W2:Y:S01]  /*4810*/  LDC.64 R14, c[0x0][0x8e8] ;  /* 0x00023a00ff0e7b82 */ /* 0x000ea20000000a00 */
[----:B------:R-:W-:Y:S01]  /*4820*/  SHF.R.U32.HI R3, RZ, R12, R9 ;  /* 0x0000000cff037219 */ /* 0x000fe20000011609 */
[----:B------:R-:W-:Y:S01]  /*4830*/  ULDC UR4, c[0x0][0x150] ;  /* 0x0000540000047ab9 */ /* 0x000fe20000000800 */
[----:B------:R-:W-:Y:S02]  /*4840*/  IADD3 R7, P0, RZ, -R32, RZ ;  /* 0x80000020ff077210 */ /* 0x000fe40007f1e0ff */
[----:B------:R-:W-:-:S03]  /*4850*/  I2FP.F32.U32 R9, R24 ;  /* 0x0000001800097245 */ /* 0x000fc60000201000 */
[----:B------:R-:W3:Y:S01]  /*4860*/  LDC R8, c[0x0][0x8c0] ;  /* 0x00023000ff087b82 */ /* 0x000ee20000000800 */
[----:B------:R-:W-:Y:S02]  /*4870*/  IMAD.X R3, RZ, RZ, ~R3, P0 ;  /* 0x000000ffff037224 */ /* 0x000fe400000e0e03 */
[----:B------:R-:W-:Y:S01]  /*4880*/  FMUL R9, R9, UR4 ;  /* 0x0000000409097c20 */ /* 0x000fe20008400000 */
[----:B------:R-:W-:Y:S01]  /*4890*/  IMAD.WIDE.U32 R4, R7, R20, R16 ;  /* 0x0000001407047225 */ /* 0x000fe200078e0010 */
[----:B------:R-:W-:-:S03]  /*48a0*/  ULDC UR4, c[0x0][0x154] ;  /* 0x0000550000047ab9 */ /* 0x000fc60000000800 */
[----:B------:R-:W-:Y:S01]  /*48b0*/  IMAD R6, R3, R20, RZ ;  /* 0x0000001403067224 */ /* 0x000fe200078e02ff */
[----:B------:R-:W4:Y:S01]  /*48c0*/  LDC R11, c[0x0][0x900] ;  /* 0x00024000ff0b7b82 */ /* 0x000f220000000800 */
[----:B------:R-:W5:Y:S02]  /*48d0*/  F2I.U32.TRUNC.NTZ R9, R9 ;  /* 0x0000000900097305 */ /* 0x000f64000020f000 */
[----:B------:R-:W-:-:S04]  /*48e0*/  IMAD R3, R7, R21, R6 ;  /* 0x0000001507037224 */ /* 0x000fc800078e0206 */
[----:B------:R-:W-:Y:S01]  /*48f0*/  IMAD.IADD R3, R5, 0x1, R3 ;  /* 0x0000000105037824 */ /* 0x000fe200078e0203 */
[----:B------:R-:W4:Y:S01]  /*4900*/  LDC R20, c[0x0][0x8b0] ;  /* 0x00022c00ff147b82 */ /* 0x000f220000000800 */
[----:B--2---:R-:W-:-:S04]  /*4910*/  ISETP.NE.U32.AND P0, PT, R14, RZ, PT ;  /* 0x000000ff0e00720c */ /* 0x004fc80003f05070 */
[----:B------:R-:W-:-:S03]  /*4920*/  ISETP.NE.AND.EX P0, PT, R15, RZ, PT, P0 ;  /* 0x000000ff0f00720c */ /* 0x000fc60003f05300 */
[----:B------:R-:W2:Y:S01]  /*4930*/  LDC R7, c[0x0][0x144] ;  /* 0x00005100ff077b82 */ /* 0x000ea20000000800 */
[-C--:B---3--:R-:W-:Y:S01]  /*4940*/  SHF.R.U64 R12, R4, R8.reuse, R3 ;  /* 0x00000008040c7219 */ /* 0x088fe20000001203 */
[----:B-----5:R-:W-:Y:S01]  /*4950*/  IMAD.MOV R9, RZ, RZ, -R9 ;  /* 0x000000ffff097224 */ /* 0x020fe200078e0a09 */
[----:B-1----:R-:W-:Y:S02]  /*4960*/  I2FP.F32.U32 R4, R25 ;  /* 0x0000001900047245 */ /* 0x002fe40000201000 */
[----:B------:R-:W-:-:S03]  /*4970*/  SHF.R.U32.HI R3, RZ, R8, R3 ;  /* 0x00000008ff037219 */ /* 0x000fc60000011603 */
[----:B------:R-:W1:Y:S01]  /*4980*/  LDC R26, c[0x0][0x148] ;  /* 0x00005200ff1a7b82 */ /* 0x000e620000000800 */
[----:B------:R-:W-:Y:S01]  /*4990*/  FMUL R6, R4, UR4 ;  /* 0x0000000404067c20 */ /* 0x000fe20008400000 */
[----:B------:R-:W-:Y:S01]  /*49a0*/  IMAD.MOV.U32 R4, RZ, RZ, -0x1 ;  /* 0xffffffffff047424 */ /* 0x000fe200078e00ff */
[----:B----4-:R-:W-:-:S04]  /*49b0*/  SHF.L.U32 R30, R0, R11, RZ ;  /* 0x0000000b001e7219 */ /* 0x010fc800000006ff */
[-C--:B------:R-:W-:Y:S01]  /*49c0*/  SHF.L.U32 R4, R4, R11.reuse, RZ ;  /* 0x0000000b04047219 */ /* 0x080fe200000006ff */
[----:B------:R-:W3:Y:S01]  /*49d0*/  LDC R21, c[0x0][0x8a8] ;  /* 0x00022a00ff157b82 */ /* 0x000ee20000000800 */
[-CC-:B------:R-:W-:Y:S02]  /*49e0*/  SHF.R.U64 R10, R12, R20.reuse, R3.reuse ;  /* 0x000000140c0a7219 */ /* 0x180fe40000001203 */
[----:B------:R-:W-:Y:S02]  /*49f0*/  SHF.R.U32.HI R3, RZ, R20, R3 ;  /* 0x00000014ff037219 */ /* 0x000fe40000011603 */
[----:B------:R4:W1:Y:S01]  /*4a00*/  F2I.U32.TRUNC.NTZ R20, R6 ;  /* 0x0000000600147305 */ /* 0x000862000020f000 */
[----:B------:R-:W-:Y:S02]  /*4a10*/  LOP3.LUT R27, RZ, R4, RZ, 0x33, !PT ;  /* 0x00000004ff1b7212 */ /* 0x000fe400078e33ff */
[----:B------:R-:W1:Y:S01]  /*4a20*/  LDC R28, c[0x0][0x8f0] ;  /* 0x00023c00ff1c7b82 */ /* 0x000e620000000800 */
[--C-:B------:R-:W-:Y:S01]  /*4a30*/  SHF.R.U64 R13, R10, R11, R3.reuse ;  /* 0x0000000b0a0d7219 */ /* 0x100fe20000001203 */
[----:B--2---:R-:W-:Y:S01]  /*4a40*/  IMAD R24, R7, R9, R24 ;  /* 0x0000000907187224 */ /* 0x004fe200078e0218 */
[----:B------:R-:W-:-:S03]  /*4a50*/  SHF.R.U32.HI R5, RZ, R11, R3 ;  /* 0x0000000bff057219 */ /* 0x000fc60000011603 */
[----:B------:R-:W-:Y:S02]  /*4a60*/  IMAD.MOV.U32 R4, RZ, RZ, R13 ;  /* 0x000000ffff047224 */ /* 0x000fe400078e000d */
[----:B------:R-:W2:Y:S08]  /*4a70*/  LDC R29, c[0x0][0x8e0] ;  /* 0x00023800ff1d7b82 */ /* 0x000eb00000000800 */
[----:B------:R-:W1:Y:S01]  /*4a80*/  LDC R31, c[0x0][0x8b8] ;  /* 0x00022e00ff1f7b82 */ /* 0x000e620000000800 */
[----:B----4-:R-:W-:Y:S05]  /*4a90*/  @!P0 BRA `(.L_x_77) ;  /* 0x0000000000288947 */ /* 0x010fea0003800000 */
        /* <DEDUP_REMOVED lines=10> */
.L_x_77:
[----:B------:R-:W-:Y:S01]  /*4b40*/  ISETP.NE.AND P0, PT, R2, 0x1, PT ;  /* 0x000000010200780c */ /* 0x000fe20003f05270 */
[----:B-1----:R-:W-:Y:S01]  /*4b50*/  IMAD.MOV R20, RZ, RZ, -R20 ;  /* 0x000000ffff147224 */ /* 0x002fe200078e0a14 */
[----:B------:R-:W-:Y:S01]  /*4b60*/  SHF.R.U64 R0, R4, R28, R5 ;  /* 0x0000001c04007219 */ /* 0x000fe20000001205 */
[----:B---3--:R-:W-:Y:S01]  /*4b70*/  VIADD R5, R21, 0xffffffff ;  /* 0xffffffff15057836 */ /* 0x008fe20000000000 */
[----:B------:R-:W-:Y:S02]  /*4b80*/  LOP3.LUT R3, R10, R27, RZ, 0xc0, !PT ;  /* 0x0000001b0a037212 */ /* 0x000fe400078ec0ff */
[----:B------:R-:W-:Y:S01]  /*4b90*/  R2UR UR47, R32 ;  /* 0x00000000202f72ca */ /* 0x000fe200000e0000 */
[----:B------:R-:W-:Y:S01]  /*4ba0*/  IMAD.MOV R4, RZ, RZ, -R0 ;  /* 0x000000ffff047224 */ /* 0x000fe200078e0a00 */
[----:B------:R-:W-:Y:S01]  /*4bb0*/  LOP3.LUT R5, R12, R5, RZ, 0xc0, !PT ;  /* 0x000000050c057212 */ /* 0x000fe200078ec0ff */
[----:B------:R-:W-:Y:S02]  /*4bc0*/  IMAD R3, R30, R0, R3 ;  /* 0x000000001e037224 */ /* 0x000fe400078e0203 */
[----:B--2---:R-:W-:-:S02]  /*4bd0*/  IMAD R0, R4, R29, R13 ;  /* 0x0000001d04007224 */ /* 0x004fc400078e020d */
[----:B------:R-:W-:Y:S02]  /*4be0*/  @P0 IMAD R24, R26, R20, R25 ;  /* 0x000000141a180224 */ /* 0x000fe400078e0219 */
[----:B------:R-:W-:Y:S02]  /*4bf0*/  IMAD R0, R0, R21, R5 ;  /* 0x0000001500007224 */ /* 0x000fe400078e0205 */
[----:B------:R-:W-:Y:S02]  /*4c00*/  IMAD R3, R3, R31, R24 ;  /* 0x0000001f03037224 */ /* 0x000fe400078e0218 */
[----:B------:R-:W-:-:S03]  /*4c10*/  IMAD.MOV.U32 R4, RZ, RZ, 0x1 ;  /* 0x00000001ff047424 */ /* 0x000fc600078e00ff */
[----:B------:R-:W-:Y:S02]  /*4c20*/  SEL R12, R0, R3, !P0 ;  /* 0x00000003000c7207 */ /* 0x000fe40004000000 */
[----:B------:R-:W-:-:S07]  /*4c30*/  SEL R3, R3, R0, !P0 ;  /* 0x0000000003037207 */ /* 0x000fce0004000000 */
.L_x_75:
[----:B------:R-:W-:Y:S01]  /*4c40*/  LOP3.LUT P0, RZ, R4, 0xff, RZ, 0xc0, !PT ;  /* 0x000000ff04ff7812 */ /* 0x000fe2000780c0ff */
[----:B------:R-:W-:-:S04]  /*4c50*/  UIMAD.WIDE.U32 UR4, UR52, -0xf0f0f0f, URZ ;  /* 0xf0f0f0f1340478a5 */ /* 0x000fc8000f8e003f */
[----:B------:R-:W-:-:S04]  /*4c60*/  USHF.R.U32.HI UR4, URZ, 0x4, UR5 ;  /* 0x000000043f047899 */ /* 0x000fc80008011605 */
[----:B------:R-:W-:-:S04]  /*4c70*/  UIMAD UR4, UR4, -0x11, UR52 ;  /* 0xffffffef040478a4 */ /* 0x000fc8000f8e0234 */
[----:B------:R-:W-:Y:S08]  /*4c80*/  @P0 BRA `(.L_x_78) ;  /* 0xffffffcc00100947 */ /* 0x000ff0000383ffff */
[----:B------:R-:W-:-:S04]  /*4c90*/  DEPBAR.LE SB0, 0x0 ;  /* 0x000080000000791a */ /* 0x000fc80000000000 */
[----:B------:R-:W-:Y:S05]  /*4ca0*/  EXIT ;  /* 0x000000000000794d */ /* 0x000fea0003800000 */
.L_x_12:
[----:B------:R-:W-:Y:S01]  /*4cb0*/  ULDC.64 UR4, c[0x0][0x8f8] ;  /* 0x00023e0000047ab9 */ /* 0x000fe20000000a00 */
[----:B------:R-:W-:Y:S01]  /*4cc0*/  PRMT R12, RZ, 0x7610, R12 ;  /* 0x00007610ff0c7816 */ /* 0x000fe2000000000c */
[----:B------:R-:W-:Y:S01]  /*4cd0*/  IMAD.MOV.U32 R20, RZ, RZ, -0x1 ;  /* 0xffffffffff147424 */ /* 0x000fe200078e00ff */
[----:B------:R-:W-:Y:S01]  /*4ce0*/  ISETP.GE.U32.AND P0, PT, R16, UR4, PT ;  /* 0x0000000410007c0c */ /* 0x000fe2000bf06070 */
[----:B------:R-:W-:Y:S02]  /*4cf0*/  IMAD.MOV.U32 R7, RZ, RZ, -0x1 ;  /* 0xffffffffff077424 */ /* 0x000fe400078e00ff */
[----:B------:R-:W-:Y:S01]  /*4d00*/  IMAD.MOV.U32 R13, RZ, RZ, -0x1 ;  /* 0xffffffffff0d7424 */ /* 0x000fe200078e00ff */
[----:B------:R-:W-:-:S13]  /*4d10*/  ISETP.GE.U32.AND.EX P0, PT, R17, UR5, PT, P0 ;  /* 0x0000000511007c0c */ /* 0x000fda000bf06100 */
[----:B------:R-:W-:Y:S05]  /*4d20*/  @P0 BRA `(.L_x_79) ;  /* 0x0000000400240947 */ /* 0x000fea0003800000 */
[----:B------:R-:W2:Y:S01]  /*4d30*/  LDC.64 R22, c[0x0][0x8d0] ;  /* 0x00023400ff167b82 */ /* 0x000ea20000000a00 */
[----:B------:R-:W-:Y:S02]  /*4d40*/  IMAD.MOV.U32 R20, RZ, RZ, R16 ;  /* 0x000000ffff147224 */ /* 0x000fe400078e0010 */
[----:B------:R-:W-:-:S05]  /*4d50*/  IMAD.MOV.U32 R21, RZ, RZ, R17 ;  /* 0x000000ffff157224 */ /* 0x000fca00078e0011 */
[----:B------:R-:W3:Y:S08]  /*4d60*/  LDC R26, c[0x0][0x8d8] ;  /* 0x00023600ff1a7b82 */ /* 0x000ef00000000800 */
[----:B------:R-:W4:Y:S01]  /*4d70*/  LDC.64 R28, c[0x0][0x8c8] ;  /* 0x00023200ff1c7b82 */ /* 0x000f220000000a00 */
[----:B--2---:R-:W-:-:S04]  /*4d80*/  ISETP.NE.U32.AND P0, PT, R22, RZ, PT ;  /* 0x000000ff1600720c */ /* 0x004fc80003f05070 */
[----:B------:R-:W-:-:S13]  /*4d90*/  ISETP.NE.AND.EX P0, PT, R23, RZ, PT, P0 ;  /* 0x000000ff1700720c */ /* 0x000fda0003f05300 */
[----:B---34-:R-:W-:Y:S05]  /*4da0*/  @!P0 BRA `(.L_x_80) ;  /* 0x0000000000288947 */ /* 0x018fea0003800000 */
[----:B------:R-:W2:Y:S02]  /*4db0*/  LDC R7, c[0x0][0x8dc] ;  /* 0x00023700ff077b82 */ /* 0x000ea40000000800 */
[----:B--2---:R-:W-:-:S05]  /*4dc0*/  IADD3 R7, P0, R16, R7, RZ ;  /* 0x0000000710077210 */ /* 0x004fca0007f1e0ff */
        /* <DEDUP_REMOVED lines=8> */
.L_x_80:
[----:B------:R-:W2:Y:S01]  /*4e50*/  LDC.64 R32, c[0x0][0x8e8] ;  /* 0x00023a00ff207b82 */ /* 0x000ea20000000a00 */
[-CC-:B------:R-:W-:Y:S01]  /*4e60*/  SHF.R.U64 R25, R20, R26.reuse, R21.reuse ;  /* 0x0000001a14197219 */ /* 0x180fe20000001215 */
[----:B------:R-:W-:Y:S01]  /*4e70*/  ULDC UR4, c[0x0][0x900] ;  /* 0x0002400000047ab9 */ /* 0x000fe20000000800 */
[----:B------:R-:W-:Y:S02]  /*4e80*/  SHF.R.U32.HI R7, RZ, R26, R21 ;  /* 0x0000001aff077219 */ /* 0x000fe40000011615 */
[----:B------:R-:W-:-:S03]  /*4e90*/  IADD3 R15, P0, RZ, -R25, RZ ;  /* 0x80000019ff0f7210 */ /* 0x000fc60007f1e0ff */
[----:B------:R-:W3:Y:S02]  /*4ea0*/  LDC R20, c[0x0][0x8c0] ;  /* 0x00023000ff147b82 */ /* 0x000ee40000000800 */
[----:B------:R-:W-:Y:S02]  /*4eb0*/  IMAD.X R7, RZ, RZ, ~R7, P0 ;  /* 0x000000ffff077224 */ /* 0x000fe400000e0e07 */
[----:B------:R-:W-:-:S04]  /*4ec0*/  IMAD.WIDE.U32 R12, R15, R28, R16 ;  /* 0x0000001c0f0c7225 */ /* 0x000fc800078e0010 */
[----:B------:R-:W4:Y:S01]  /*4ed0*/  LDC R30, c[0x0][0x8b0] ;  /* 0x00022c00ff1e7b82 */ /* 0x000f220000000800 */
[----:B------:R-:W-:-:S04]  /*4ee0*/  IMAD R14, R7, R28, RZ ;  /* 0x0000001c070e7224 */ /* 0x000fc800078e02ff */
[----:B------:R-:W-:-:S03]  /*4ef0*/  IMAD R7, R15, R29, R14 ;  /* 0x0000001d0f077224 */ /* 0x000fc600078e020e */
[----:B------:R-:W1:Y:S01]  /*4f00*/  LDC R27, c[0x0][0x8a8] ;  /* 0x00022a00ff1b7b82 */ /* 0x000e620000000800 */
[----:B------:R-:W-:Y:S01]  /*4f10*/  IMAD.IADD R7, R13, 0x1, R7 ;  /* 0x000000010d077824 */ /* 0x000fe200078e0207 */
[----:B--2---:R-:W-:-:S04]  /*4f20*/  ISETP.NE.U32.AND P0, PT, R32, RZ, PT ;  /* 0x000000ff2000720c */ /* 0x004fc80003f05070 */
[----:B------:R-:W-:Y:S02]  /*4f30*/  ISETP.NE.AND.EX P0, PT, R33, RZ, PT, P0 ;  /* 0x000000ff2100720c */ /* 0x000fe40003f05300 */
[----:B------:R-:W2:Y:S01]  /*4f40*/  LDC R29, c[0x0][0x8f0] ;  /* 0x00023c00ff1d7b82 */ /* 0x000ea20000000800 */
[-CC-:B---3--:R-:W-:Y:S01]  /*4f50*/  SHF.R.U64 R22, R12, R20.reuse, R7.reuse ;  /* 0x000000140c167219 */ /* 0x188fe20000001207 */
[----:B------:R-:W-:Y:S01]  /*4f60*/  IMAD.MOV.U32 R12, RZ, RZ, -0x1 ;  /* 0xffffffffff0c7424 */ /* 0x000fe200078e00ff */
[----:B------:R-:W-:-:S04]  /*4f70*/  SHF.R.U32.HI R7, RZ, R20, R7 ;  /* 0x00000014ff077219 */ /* 0x000fc80000011607 */
[----:B------:R-:W-:Y:S01]  /*4f80*/  SHF.L.U32 R12, R12, UR4, RZ ;  /* 0x000000040c0c7c19 */ /* 0x000fe200080006ff */
[----:B------:R-:W3:Y:S01]  /*4f90*/  LDC R31, c[0x0][0x8e0] ;  /* 0x00023800ff1f7b82 */ /* 0x000ee20000000800 */
[-CC-:B----4-:R-:W-:Y:S02]  /*4fa0*/  SHF.R.U64 R26, R22, R30.reuse, R7.reuse ;  /* 0x0000001e161a7219 */ /* 0x190fe40000001207 */
[----:B------:R-:W-:Y:S02]  /*4fb0*/  SHF.R.U32.HI R7, RZ, R30, R7 ;  /* 0x0000001eff077219 */ /* 0x000fe40000011607 */
[----:B------:R-:W-:Y:S02]  /*4fc0*/  LOP3.LUT R35, RZ, R12, RZ, 0x33, !PT ;  /* 0x0000000cff237212 */ /* 0x000fe400078e33ff */
[--C-:B------:R-:W-:Y:S01]  /*4fd0*/  SHF.R.U64 R28, R26, UR4, R7.reuse ;  /* 0x000000041a1c7c19 */ /* 0x100fe20008001207 */
[----:B------:R-:W4:Y:S01]  /*4fe0*/  LDC R34, c[0x0][0x8b8] ;  /* 0x00022e00ff227b82 */ /* 0x000f220000000800 */
[----:B------:R-:W-:-:S03]  /*4ff0*/  SHF.R.U32.HI R13, RZ, UR4, R7 ;  /* 0x00000004ff0d7c19 */ /* 0x000fc60008011607 */
[----:B------:R-:W-:Y:S01]  /*5000*/  IMAD.MOV.U32 R12, RZ, RZ, R28 ;  /* 0x000000ffff0c7224 */ /* 0x000fe200078e001c */
[----:B-1----:R-:W-:Y:S06]  /*5010*/  @!P0 BRA `(.L_x_81) ;  /* 0x0000000000288947 */ /* 0x002fec0003800000 */
        /* <DEDUP_REMOVED lines=10> */
.L_x_81:
[----:B------:R-:W-:Y:S01]  /*50c0*/  ISETP.NE.AND P0, PT, R2, 0x1, PT ;  /* 0x000000010200780c */ /* 0x000fe20003f05270 */
[----:B------:R-:W-:Y:S01]  /*50d0*/  USHF.L.U32 UR4, UR42, UR4, URZ ;  /* 0x000000042a047299 */ /* 0x000fe2000800063f */
[----:B--2---:R-:W-:Y:S01]  /*50e0*/  SHF.R.U64 R12, R12, R29, R13 ;  /* 0x0000001d0c0c7219 */ /* 0x004fe2000000120d */
[----:B------:R-:W-:Y:S01]  /*50f0*/  VIADD R15, R27, 0xffffffff ;  /* 0xffffffff1b0f7836 */ /* 0x000fe20000000000 */
[----:B------:R-:W-:-:S03]  /*5100*/  LOP3.LUT R7, R26, R35, RZ, 0xc0, !PT ;  /* 0x000000231a077212 */ /* 0x000fc600078ec0ff */
[----:B------:R-:W-:Y:S01]  /*5110*/  IMAD.MOV R13, RZ, RZ, -R12 ;  /* 0x000000ffff0d7224 */ /* 0x000fe200078e0a0c */
[----:B------:R-:W-:Y:S01]  /*5120*/  LOP3.LUT R22, R22, R15, RZ, 0xc0, !PT ;  /* 0x0000000f16167212 */ /* 0x000fe200078ec0ff */
[----:B------:R-:W-:Y:S02]  /*5130*/  IMAD R9, R12, UR4, R7 ;  /* 0x000000040c097c24 */ /* 0x000fe4000f8e0207 */
[----:B---3--:R-:W-:Y:S02]  /*5140*/  IMAD R7, R13, R31, R28 ;  /* 0x0000001f0d077224 */ /* 0x008fe400078e021c */
[----:B------:R-:W-:Y:S02]  /*5150*/  @P0 IMAD R10, R11, R24, R8 ;  /* 0x000000180b0a0224 */ /* 0x000fe400078e0208 */
[----:B------:R-:W-:Y:S02]  /*5160*/  IMAD.MOV.U32 R12, RZ, RZ, 0x1 ;  /* 0x00000001ff0c7424 */ /* 0x000fe400078e00ff */
[----:B----4-:R-:W-:-:S02]  /*5170*/  IMAD R10, R9, R34, R10 ;  /* 0x00000022090a7224 */ /* 0x010fc400078e020a */
[----:B------:R-:W-:Y:S02]  /*5180*/  IMAD R9, R7, R27, R22 ;  /* 0x0000001b07097224 */ /* 0x000fe400078e0216 */
[----:B------:R-:W-:-:S03]  /*5190*/  IMAD.MOV.U32 R13, RZ, RZ, R25 ;  /* 0x000000ffff0d7224 */ /* 0x000fc600078e0019 */
[----:B------:R-:W-:Y:S02]  /*51a0*/  SEL R7, R9, R10, !P0 ;  /* 0x0000000a09077207 */ /* 0x000fe40004000000 */
[----:B------:R-:W-:-:S07]  /*51b0*/  SEL R20, R10, R9, !P0 ;  /* 0x000000090a147207 */ /* 0x000fce0004000000 */
.L_x_79:
[----:B------:R-:W-:-:S08]  /*51c0*/  NOP ;  /* 0x0000000000007918 */ /* 0x000fd00000000000 */
[----:B------:R-:W2:-:S00]  /*51d0*/  USETMAXREG.DEALLOC.CTAPOOL 0x28 ;  /* 0x00000028000079c8 */ /* 0x000e8000080e0500 */
[----:B--2---:R-:W-:-:S13]  /*51e0*/  ISETP.NE.AND P0, PT, R3, 0x1, PT ;  /* 0x000000010300780c */ /* 0x004fda0003f05270 */
[----:B-1----:R-:W-:Y:S05]  /*51f0*/  @!P0 EXIT ;  /* 0x000000000000894d */ /* 0x002fea0003800000 */
[----:B------:R-:W-:Y:S05]  /*5200*/  @!P4 BRA `(.L_x_82) ;  /* 0x0000000c00c4c947 */ /* 0x000fea0003800000 */
[----:B------:R-:W-:-:S04]  /*5210*/  PRMT R6, R6, 0x9910, RZ ;  /* 0x0000991006067816 */ /* 0x000fc800000000ff */
[----:B------:R-:W-:-:S04]  /*5220*/  ISETP.NE.AND P0, PT, R6, RZ, PT ;  /* 0x000000ff0600720c */ /* 0x000fc80003f05270 */
[----:B------:R-:W-:-:S13]  /*5230*/  ISETP.NE.OR P0, PT, R3, 0x2, !P0 ;  /* 0x000000020300780c */ /* 0x000fda0004705670 */
[----:B------:R-:W-:Y:S05]  /*5240*/  @P0 EXIT ;  /* 0x000000000000094d */ /* 0x000fea0003800000 */
[----:B------:R-:W-:-:S13]  /*5250*/  LOP3.LUT P1, RZ, R12, 0xff, RZ, 0xc0, !PT ;  /* 0x000000ff0cff7812 */ /* 0x000fda000782c0ff */
[----:B------:R-:W-:Y:S05]  /*5260*/  @!P1 BRA `(.L_x_83) ;  /* 0x0000000000189947 */ /* 0x000fea0003800000 */
[----:B------:R-:W-:Y:S01]  /*5270*/  UMOV UR4, 0x400 ;  /* 0x0000040000047882 */ /* 0x000fe20000000000 */
[----:B------:R-:W-:Y:S01]  /*5280*/  IMAD.MOV.U32 R3, RZ, RZ, RZ ;  /* 0x000000ffff037224 */ /* 0x000fe200078e00ff */
[----:B------:R-:W-:-:S04]  /*5290*/  ULEA UR4, UR41, UR4, 0x18 ;  /* 0x0000000429047291 */ /* 0x000fc8000f8ec03f */
[----:B------:R-:W-:-:S05]  /*52a0*/  SHF.L.U32 R3, R3, 0x1f, RZ ;  /* 0x0000001f03037819 */ /* 0x000fca00000006ff */
[----:B------:R-:W1:Y:S02]  /*52b0*/  SYNCS.PHASECHK.TRANS64.TRYWAIT P0, [UR4+0x138], R3 ;  /* 0x00013803ff0075a7 */ /* 0x000e640008000144 */
[----:B-1----:R-:W-:Y:S05]  /*52c0*/  @!P0 BRA `(.L_x_84) ;  /* 0x0000002400a88947 */ /* 0x002fea0003800000 */
.L_x_83:
[----:B------:R-:W-:Y:S01]  /*52d0*/  PRMT R10, RZ, 0x7610, R10 ;  /* 0x00007610ff0a7816 */ /* 0x000fe2000000000a */
[----:B------:R-:W-:Y:S06]  /*52e0*/  @P2 BRA `(.L_x_85) ;  /* 0x0000000000242947 */ /* 0x000fec0003800000 */
[----:B------:R-:W-:Y:S02]  /*52f0*/  ULDC.64 UR4, c[0x0][0x588] ;  /* 0x0001620000047ab9 */ /* 0x000fe40000000a00 */
[----:B------:R-:W-:-:S04]  /*5300*/  ISETP.NE.U32.AND P0, PT, RZ, UR4, PT ;  /* 0x00000004ff007c0c */ /* 0x000fc8000bf05070 */
[----:B------:R-:W-:-:S13]  /*5310*/  ISETP.NE.AND.EX P0, PT, RZ, UR5, PT, P0 ;  /* 0x00000005ff007c0c */ /* 0x000fda000bf05300 */
[----:B------:R-:W-:Y:S05]  /*5320*/  @!P0 BRA `(.L_x_86) ;  /* 0x00000000000c8947 */ /* 0x000fea0003800000 */
[----:B------:R2:W5:Y:S01]  /*5330*/  LDG.E R12, desc[UR38][R4.64] ;  /* 0x00000026040c7981 */ /* 0x000562000c1e1900 */
[----:B------:R-:W-:Y:S01]  /*5340*/  IMAD.MOV.U32 R10, RZ, RZ, 0x1 ;  /* 0x00000001ff0a7424 */ /* 0x000fe200078e00ff */
[----:B------:R-:W-:Y:S06]  /*5350*/  BRA `(.L_x_85) ;  /* 0x0000000000087947 */ /* 0x000fec0003800000 */
.L_x_86:
[----:B------:R-:W3:Y:S01]  /*5360*/  LDC R12, c[0x0][0x580] ;  /* 0x00016000ff0c7b82 */ /* 0x000ee20000000800 */
[----:B------:R-:W-:-:S07]  /*5370*/  IMAD.MOV.U32 R10, RZ, RZ, 0x1 ;  /* 0x00000001ff0a7424 */ /* 0x000fce00078e00ff */
.L_x_85:
[----:B-1----:R-:W-:Y:S01]  /*5380*/  IMAD.MOV.U32 R3, RZ, RZ, 0x1 ;  /* 0x00000001ff037424 */ /* 0x002fe200078e00ff */
[----:B------:R-:W-:Y:S06]  /*5390*/  @!P1 BRA `(.L_x_87) ;  /* 0x0000000c00089947 */ /* 0x000fec0003800000 */
[----:B------:R-:W1:Y:S01]  /*53a0*/  LDC R8, c[0x0][0x8a8] ;  /* 0x00022a00ff087b82 */ /* 0x000e620000000800 */
[----:B------:R-:W-:Y:S01]  /*53b0*/  IMAD.MOV.U32 R3, RZ, RZ, -0x1 ;  /* 0xffffffffff037424 */ /* 0x000fe200078e00ff */
[----:B------:R-:W-:Y:S01]  /*53c0*/  ULDC UR4, c[0x0][0x900] ;  /* 0x0002400000047ab9 */ /* 0x000fe20000000800 */
[----:B------:R-:W-:Y:S01]  /*53d0*/  LOP3.LUT R11, R0, 0x2, RZ, 0xfc, !PT ;  /* 0x00000002000b7812 */ /* 0x000fe200078efcff */
[----:B------:R-:W-:Y:S01]  /*53e0*/  ULDC.64 UR6, c[0x0][0x198] ;  /* 0x0000660000067ab9 */ /* 0x000fe20000000a00 */
[----:B------:R-:W-:Y:S02]  /*53f0*/  USHF.L.U32 UR13, UR42, UR4, URZ ;  /* 0x000000042a0d7299 */ /* 0x000fe4000800063f */
[----:B------:R-:W-:Y:S01]  /*5400*/  SHF.L.U32 R9, R3, UR4, RZ ;  /* 0x0000000403097c19 */ /* 0x000fe200080006ff */
[----:B------:R-:W-:Y:S01]  /*5410*/  IMAD.MOV.U32 R3, RZ, RZ, 0x1 ;  /* 0x00000001ff037424 */ /* 0x000fe200078e00ff */
[----:B------:R-:W-:Y:S01]  /*5420*/  ULDC.64 UR14, c[0x0][0x588] ;  /* 0x00016200000e7ab9 */ /* 0x000fe20000000a00 */
[----:B------:R-:W-:Y:S01]  /*5430*/  ULDC.64 UR22, c[0x0][0x8f8] ;  /* 0x00023e0000167ab9 */ /* 0x000fe20000000a00 */
[----:B------:R-:W-:Y:S01]  /*5440*/  LOP3.LUT R9, RZ, R9, RZ, 0x33, !PT ;  /* 0x00000009ff097212 */ /* 0x000fe200078e33ff */
[----:B------:R-:W-:Y:S01]  /*5450*/  ULDC.64 UR24, c[0x0][0x590] ;  /* 0x0001640000187ab9 */ /* 0x000fe20000000a00 */
[----:B-1----:R-:W-:-:S07]  /*5460*/  VIADD R8, R8, 0xffffffff ;  /* 0xffffffff08087836 */ /* 0x002fce0000000000 */
.L_x_107:
[----:B------:R-:W-:Y:S02]  /*5470*/  ISETP.NE.U32.AND P0, PT, RZ, UR24, PT ;  /* 0x00000018ff007c0c */ /* 0x000fe4000bf05070 */
[----:B------:R-:W-:Y:S02]  /*5480*/  R2UR UR11, R20 ;  /* 0x00000000140b72ca */ /* 0x000fe400000e0000 */
[----:B------:R-:W-:Y:S02]  /*5490*/  R2UR UR10, R7 ;  /* 0x00000000070a72ca */ /* 0x000fe400000e0000 */
[----:B------:R-:W-:-:S09]  /*54a0*/  ISETP.NE.AND.EX P0, PT, RZ, UR25, PT, P0 ;  /* 0x00000019ff007c0c */ /* 0x000fd2000bf05300 */
[----:B------:R-:W-:Y:S02]  /*54b0*/  USHF.L.U32 UR11, UR11, 0x7, URZ ;  /* 0x000000070b0b7899 */ /* 0x000fe4000800063f */
[----:B------:R-:W-:Y:S02]  /*54c0*/  USHF.L.U32 UR10, UR10, 0x6, URZ ;  /* 0x000000060a0a7899 */ /* 0x000fe4000800063f */
[----:B------:R-:W-:Y:S10]  /*54d0*/  @!P0 BRA `(.L_x_88) ;  /* 0x00000000002c8947 */ /* 0x000ff40003800000 */
[----:B------:R-:W-:-:S04]  /*54e0*/  ISETP.NE.U32.AND P1, PT, RZ, UR14, PT ;  /* 0x0000000eff007c0c */ /* 0x000fc8000bf25070 */
[----:B------:R-:W-:-:S13]  /*54f0*/  ISETP.NE.AND.EX P1, PT, RZ, UR15, PT, P1 ;  /* 0x0000000fff007c0c */ /* 0x000fda000bf25310 */
[----:B------:R-:W-:Y:S05]  /*5500*/  @!P1 BRA `(.L_x_89) ;  /* 0x0000000000189947 */ /* 0x000fea0003800000 */
[----:B--2---:R-:W1:Y:S01]  /*5510*/  LDC.64 R4, c[0x0][0x588] ;  /* 0x00016200ff047b82 */ /* 0x004e620000000a00 */
[----:B------:R-:W-:-:S04]  /*5520*/  IMAD R7, R13, UR24, RZ ;  /* 0x000000180d077c24 */ /* 0x000fc8000f8e02ff */
[----:B-1----:R-:W-:-:S05]  /*5530*/  IMAD.WIDE R4, R7, 0x4, R4 ;  /* 0x0000000407047825 */ /* 0x002fca00078e0204 */
[----:B---3-5:R1:W5:Y:S01]  /*5540*/  LDG.E R12, desc[UR38][R4.64] ;  /* 0x00000026040c7981 */ /* 0x028362000c1e1900 */
[----:B------:R-:W-:Y:S01]  /*5550*/  IMAD.MOV.U32 R10, RZ, RZ, 0x1 ;  /* 0x00000001ff0a7424 */ /* 0x000fe200078e00ff */
[----:B------:R-:W-:Y:S06]  /*5560*/  BRA `(.L_x_88) ;  /* 0x0000000000087947 */ /* 0x000fec0003800000 */
.L_x_89:
[----:B---3-5:R-:W4:Y:S01]  /*5570*/  LDC R12, c[0x0][0x580] ;  /* 0x00016000ff0c7b82 */ /* 0x028f220000000800 */
[----:B------:R-:W-:-:S07]  /*5580*/  IMAD.MOV.U32 R10, RZ, RZ, 0x1 ;  /* 0x00000001ff0a7424 */ /* 0x000fce00078e00ff */
.L_x_88:
[----:B------:R-:W-:Y:S05]  /*5590*/  @!P0 BRA `(.L_x_90) ;  /* 0x00000000001c8947 */ /* 0x000fea0003800000 */
[----:B------:R-:W-:-:S13]  /*55a0*/  LOP3.LUT P2, RZ, R10, 0xff, RZ, 0xc0, !PT ;  /* 0x000000ff0aff7812 */ /* 0x000fda000784c0ff */
[----:B-12---:R-:W1:Y:S02]  /*55b0*/  @!P2 LDC.64 R4, c[0x0][0x588] ;  /* 0x00016200ff04ab82 */ /* 0x006e640000000a00 */
[----:B-1----:R-:W-:-:S04]  /*55c0*/  @!P2 ISETP.NE.U32.AND P0, PT, R4, RZ, PT ;  /* 0x000000ff0400a20c */ /* 0x002fc80003f05070 */
[----:B------:R-:W-:Y:S02]  /*55d0*/  @!P2 ISETP.NE.AND.EX P1, PT, R5, RZ, PT, P0 ;  /* 0x000000ff0500a20c */ /* 0x000fe40003f25300 */
[----:B---345:R-:W-:Y:S02]  /*55e0*/  @P2 FSETP.EQ.AND P0, PT, R12, RZ, PT ;  /* 0x000000ff0c00220b */ /* 0x038fe40003f02000 */
[----:B------:R-:W-:Y:S01]  /*55f0*/  @!P2 PLOP3.LUT P0, PT, P1, PT, PT, 0x8, 0x0 ;  /* 0x000000000000a81c */ /* 0x000fe20000f0e170 */
[----:B------:R-:W-:-:S12]  /*5600*/  BRA `(.L_x_91) ;  /* 0x0000000000047947 */ /* 0x000fd80003800000 */
.L_x_90:
[----:B---345:R-:W-:-:S13]  /*5610*/  FSETP.EQ.AND P0, PT, R12, RZ, PT ;  /* 0x000000ff0c00720b */ /* 0x038fda0003f02000 */
.L_x_91:
[----:B------:R-:W-:Y:S02]  /*5620*/  ISETP.NE.AND P2, PT, R11, 0x3, PT ;  /* 0x000000030b00780c */ /* 0x000fe40003f45270 */
[----:B------:R-:W-:-:S04]  /*5630*/  ELECT P1, URZ, PT ;  /* 0x00000000003f782f */ /* 0x000fc80003820000 */
[----:B------:R-:W-:-:S07]  /*5640*/  PLOP3.LUT P0, PT, P1, P0, PT, 0x20, 0x0 ;  /* 0x000000000000781c */ /* 0x000fce0000f00470 */
[----:B------:R-:W-:Y:S06]  /*5650*/  @!P2 BRA `(.L_x_92) ;  /* 0x000000000004a947 */ /* 0x000fec0003800000 */
[----:B------:R-:W-:Y:S01]  /*5660*/  BPT.TRAP 0x1 ;  /* 0x000000040000795c */ /* 0x000fe20000300000 */
.L_x_92:
[----:B------:R-:W3:Y:S01]  /*5670*/  S2UR UR41, SR_CgaCtaId ;  /* 0x00000000002979c3 */ /* 0x000ee20000008800 */
[----:B------:R-:W-:Y:S01]  /*5680*/  UMOV UR4, 0x400 ;  /* 0x0000040000047882 */ /* 0x000fe20000000000 */
[----:B-12---:R-:W-:Y:S01]  /*5690*/  SHF.L.U32 R4, R3, 0x1f, RZ ;  /* 0x0000001f03047819 */ /* 0x006fe200000006ff */
[----:B---3--:R-:W-:-:S09]  /*56a0*/  ULEA UR5, UR41, UR4, 0x18 ;  /* 0x0000000429057291 */ /* 0x008fd2000f8ec03f */
[----:B------:R-:W1:Y:S02]  /*56b0*/  SYNCS.PHASECHK.TRANS64.TRYWAIT P1, [UR5+0x120], R4 ;  /* 0x00012004ff0075a7 */ /* 0x000e640008020145 */
[----:B-1----:R-:W-:Y:S05]  /*56c0*/  @!P1 BRA `(.L_x_93) ;  /* 0x0000002000c09947 */ /* 0x002fea0003800000 */
.L_x_149:
[----:B------:R-:W-:Y:S04]  /*56d0*/  BSSY B0, `(.L_x_94) ;  /* 0x000000e000007945 */ /* 0x000fe80003800000 */
[----:B------:R-:W-:Y:S05]  /*56e0*/  @!P0 BRA `(.L_x_95) ;  /* 0x0000000000308947 */ /* 0x000fea0003800000 */
[----:B------:R-:W-:Y:S01]  /*56f0*/  R2UR UR12, R13 ;  /* 0x000000000d0c72ca */ /* 0x000fe200000e0000 */
[----:B------:R-:W-:Y:S02]  /*5700*/  UIADD3 UR16, UP0, UR6, 0x3f0, URZ ;  /* 0x000003f006107890 */ /* 0x000fe4000ff1e03f */
[----:B------:R-:W-:Y:S02]  /*5710*/  UIADD3 UR8, UR5, 0x200, URZ ;  /* 0x0000020005087890 */ /* 0x000fe4000fffe03f */
[----:B------:R-:W-:Y:S02]  /*5720*/  UIADD3 UR9, UR5, 0x110, URZ ;  /* 0x0000011005097890 */ /* 0x000fe4000fffe03f */
[----:B------:R-:W-:Y:S01]  /*5730*/  UIADD3.X UR17, URZ, UR7, URZ, UP0, !UPT ;  /* 0x000000073f117290 */ /* 0x000fe200087fe43f */
[----:B------:R-:W-:Y:S01]  /*5740*/  UMOV UR18, 0x0 ;  /* 0x0000000000127882 */ /* 0x000fe20000000000 */
[----:B------:R-:W-:-:S07]  /*5750*/  UMOV UR19, 0x10000000 ;  /* 0x1000000000137882 */ /* 0x000fce0000000000 */
[----:B------:R2:W-:Y:S02]  /*5760*/  UTMALDG.3D [UR8], [UR16], desc[UR18] ;  /* 0x00001208100075b4 */ /* 0x0005e40008011000 */
[----:B--2---:R-:W-:Y:S05]  /*5770*/  @!P2 BRA `(.L_x_96) ;  /* 0x000000000004a947 */ /* 0x004fea0003800000 */
[----:B------:R-:W-:Y:S01]  /*5780*/  BPT.TRAP 0x1 ;  /* 0x000000040000795c */ /* 0x000fe20000300000 */
.L_x_96:
[----:B-1----:R-:W1:Y:S02]  /*5790*/  LDC R5, c[0x0][0x800] ;  /* 0x00020000ff057b82 */ /* 0x002e640000000800 */
[----:B-1----:R2:W-:Y:S02]  /*57a0*/  SYNCS.ARRIVE.TRANS64.RED.A0TR RZ, [UR5+0x110], R5 ;  /* 0x00011005ffff79a7 */ /* 0x0025e40008300405 */
.L_x_95:
[----:B------:R-:W-:Y:S05]  /*57b0*/  BSYNC B0 ;  /* 0x0000000000007941 */ /* 0x000fea0003800000 */
.L_x_94:
[----:B------:R-:W-:Y:S05]  /*57c0*/  @!P2 BRA `(.L_x_97) ;  /* 0x000000000004a947 */ /* 0x000fea0003800000 */
[----:B------:R-:W-:Y:S01]  /*57d0*/  BPT.TRAP 0x1 ;  /* 0x000000040000795c */ /* 0x000fe20000300000 */
.L_x_97:
[----:B------:R-:W-:-:S04]  /*57e0*/  UIADD3 UR4, UR5, 0x110, URZ ;  /* 0x0000011005047890 */ /* 0x000fc8000fffe03f */
[----:B------:R-:W-:-:S09]  /*57f0*/  UPRMT UR4, UR41, 0x654, UR4 ;  /* 0x0000065429047896 */ /* 0x000fd20008000004 */
[----:B------:R-:W-:Y:S01]  /*5800*/  SYNCS.ARRIVE.TRANS64.RED.A1T0 RZ, [UR4], RZ ;  /* 0x000000ffffff79a7 */ /* 0x000fe20008100404 */
[----:B------:R-:W-:Y:S05]  /*5810*/  @!P2 BRA `(.L_x_98) ;  /* 0x000000000004a947 */ /* 0x000fea0003800000 */
[----:B------:R-:W-:Y:S01]  /*5820*/  BPT.TRAP 0x1 ;  /* 0x000000040000795c */ /* 0x000fe20000300000 */
.L_x_98:
[----:B------:R-:W3:Y:S02]  /*5830*/  SYNCS.PHASECHK.TRANS64.TRYWAIT P1, [UR5+0x128], R4 ;  /* 0x00012804ff0075a7 */ /* 0x000ee40008020145 */
[----:B---3--:R-:W-:Y:S05]  /*5840*/  @!P1 BRA `(.L_x_99) ;  /* 0x0000002000789947 */ /* 0x008fea0003800000 */
.L_x_150:
[----:B------:R-:W-:Y:S04]  /*5850*/  BSSY B0, `(.L_x_100) ;  /* 0x0000010000007945 */ /* 0x000fe80003800000 */
[----:B------:R-:W-:Y:S05]  /*5860*/  @!P0 BRA `(.L_x_101) ;  /* 0x0000000000388947 */ /* 0x000fea0003800000 */
[----:B------:R-:W-:Y:S01]  /*5870*/  R2UR UR20, R13 ;  /* 0x000000000d1472ca */ /* 0x000fe200000e0000 */
[----:B------:R-:W-:Y:S02]  /*5880*/  UIADD3 UR8, UP0, UR6, 0x3f0, URZ ;  /* 0x000003f006087890 */ /* 0x000fe4000ff1e03f */
[----:B------:R-:W-:Y:S02]  /*5890*/  UIADD3 UR18, UR10, 0x20, URZ ;  /* 0x000000200a127890 */ /* 0x000fe4000fffe03f */
[----:B------:R-:W-:Y:S02]  /*58a0*/  UIADD3 UR16, UR5, 0x1200, URZ ;  /* 0x0000120005107890 */ /* 0x000fe4000fffe03f */
[----:B------:R-:W-:Y:S02]  /*58b0*/  UIADD3 UR17, UR5, 0x118, URZ ;  /* 0x0000011805117890 */ /* 0x000fe4000fffe03f */
[----:B------:R-:W-:Y:S01]  /*58c0*/  UIADD3.X UR9, URZ, UR7, URZ, UP0, !UPT ;  /* 0x000000073f097290 */ /* 0x000fe200087fe43f */
[----:B------:R-:W-:Y:S01]  /*58d0*/  UMOV UR26, 0x0 ;  /* 0x00000000001a7882 */ /* 0x000fe20000000000 */
[----:B------:R-:W-:Y:S01]  /*58e0*/  UMOV UR27, 0x10000000 ;  /* 0x10000000001b7882 */ /* 0x000fe20000000000 */
[----:B------:R-:W-:-:S06]  /*58f0*/  UMOV UR19, UR11 ;  /* 0x0000000b00137c82 */ /* 0x000fcc0008000000 */
[----:B------:R3:W-:Y:S02]  /*5900*/  UTMALDG.3D [UR16], [UR8], desc[UR26] ;  /* 0x00001a10080075b4 */ /* 0x0007e40008011000 */
[----:B---3--:R-:W-:Y:S05]  /*5910*/  @!P2 BRA `(.L_x_102) ;  /* 0x000000000004a947 */ /* 0x008fea0003800000 */
[----:B------:R-:W-:Y:S01]  /*5920*/  BPT.TRAP 0x1 ;  /* 0x000000040000795c */ /* 0x000fe20000300000 */
.L_x_102:
[----:B-1----:R-:W1:Y:S02]  /*5930*/  LDC R4, c[0x0][0x800] ;  /* 0x00020000ff047b82 */ /* 0x002e640000000800 */
[----:B-1----:R3:W-:Y:S02]  /*5940*/  SYNCS.ARRIVE.TRANS64.RED.A0TR RZ, [UR5+0x118], R4 ;  /* 0x00011804ffff79a7 */ /* 0x0027e40008300405 */
.L_x_101:
[----:B------:R-:W-:Y:S05]  /*5950*/  BSYNC B0 ;  /* 0x0000000000007941 */ /* 0x000fea0003800000 */
.L_x_100:
[----:B------:R-:W-:Y:S05]  /*5960*/  @!P2 BRA `(.L_x_103) ;  /* 0x000000000004a947 */ /* 0x000fea0003800000 */
[----:B------:R-:W-:Y:S01]  /*5970*/  BPT.TRAP 0x1 ;  /* 0x000000040000795c */ /* 0x000fe20000300000 */
.L_x_103:
[----:B------:R-:W-:Y:S01]  /*5980*/  IADD3 R16, P0, R16, UR36, RZ ;  /* 0x0000002410107c10 */ /* 0x000fe2000ff1e0ff */
[----:B------:R-:W-:Y:S01]  /*5990*/  UIADD3 UR4, UR5, 0x118, URZ ;  /* 0x0000011805047890 */ /* 0x000fe2000fffe03f */
[----:B------:R-:W-:Y:S01]  /*59a0*/  LOP3.LUT R3, R3, 0x1, RZ, 0x3c, !PT ;  /* 0x0000000103037812 */ /* 0x000fe200078e3cff */
[----:B------:R-:W-:Y:S01]  /*59b0*/  IMAD.MOV.U32 R20, RZ, RZ, -0x1 ;  /* 0xffffffffff147424 */ /* 0x000fe200078e00ff */
[----:B------:R-:W-:Y:S01]  /*59c0*/  IADD3.X R17, R17, UR40, RZ, P0, !PT ;  /* 0x0000002811117c10 */ /* 0x000fe200087fe4ff */
[----:B------:R-:W-:Y:S01]  /*59d0*/  UPRMT UR4, UR41, 0x654, UR4 ;  /* 0x0000065429047896 */ /* 0x000fe20008000004 */
[----:B------:R-:W-:Y:S01]  /*59e0*/  ISETP.GE.U32.AND P0, PT, R16, UR22, PT ;  /* 0x0000001610007c0c */ /* 0x000fe2000bf06070 */
[----:B------:R-:W-:Y:S01]  /*59f0*/  IMAD.MOV.U32 R7, RZ, RZ, -0x1 ;  /* 0xffffffffff077424 */ /* 0x000fe200078e00ff */
[----:B-1-3--:R-:W-:Y:S01]  /*5a00*/  PRMT R4, RZ, 0x7610, R4 ;  /* 0x00007610ff047816 */ /* 0x00afe20000000004 */
[----:B------:R-:W-:Y:S01]  /*5a10*/  IMAD.MOV.U32 R13, RZ, RZ, -0x1 ;  /* 0xffffffffff0d7424 */ /* 0x000fe200078e00ff */
[----:B------:R-:W-:-:S04]  /*5a20*/  ISETP.GE.U32.AND.EX P0, PT, R17, UR23, PT, P0 ;  /* 0x0000001711007c0c */ /* 0x000fc8000bf06100 */
[----:B------:R-:W-:Y:S09]  /*5a30*/  SYNCS.ARRIVE.TRANS64.RED.A1T0 RZ, [UR4], RZ ;  /* 0x000000ffffff79a7 */ /* 0x000ff20008100404 */
[----:B------:R-:W-:Y:S05]  /*5a40*/  @P0 BRA `(.L_x_104) ;  /* 0x0000000400540947 */ /* 0x000fea0003800000 */
[----:B------:R-:W1:Y:S01]  /*5a50*/  S2R R18, SR_CTAID.X ;  /* 0x0000000000127919 */ /* 0x000e620000002500 */
[----:B------:R-:W3:Y:S01]  /*5a60*/  LDC.64 R14, c[0x0][0x8d0] ;  /* 0x00023400ff0e7b82 */ /* 0x000ee20000000a00 */
[----:B------:R-:W-:Y:S01]  /*5a70*/  ULDC UR4, c[0x0][0x150] ;  /* 0x0000540000047ab9 */ /* 0x000fe20000000800 */
[----:B------:R-:W-:Y:S01]  /*5a80*/  IMAD.MOV.U32 R7, RZ, RZ, R16 ;  /* 0x000000ffff077224 */ /* 0x000fe200078e0010 */
[----:B------:R-:W4:Y:S01]  /*5a90*/  S2R R19, SR_CTAID.Y ;  /* 0x0000000000137919 */ /* 0x000f220000002600 */
[----:B------:R-:W-:-:S04]  /*5aa0*/  IMAD.MOV.U32 R23, RZ, RZ, R17 ;  /* 0x000000ffff177224 */ /* 0x000fc800078e0011 */
[----:B------:R-:W2:Y:S08]  /*5ab0*/  LDC R21, c[0x0][0x144] ;  /* 0x00005100ff157b82 */ /* 0x000eb00000000800 */
[----:B------:R-:W2:Y:S01]  /*5ac0*/  LDC R20, c[0x0][0x8d8] ;  /* 0x00023600ff147b82 */ /* 0x000ea20000000800 */
[----:B---3--:R-:W-:-:S04]  /*5ad0*/  ISETP.NE.U32.AND P0, PT, R14, RZ, PT ;  /* 0x000000ff0e00720c */ /* 0x008fc80003f05070 */
[----:B------:R-:W-:Y:S02]  /*5ae0*/  ISETP.NE.AND.EX P0, PT, R15, RZ, PT, P0 ;  /* 0x000000ff0f00720c */ /* 0x000fe40003f05300 */
[----:B-1----:R-:W-:Y:S02]  /*5af0*/  I2FP.F32.U32 R4, R18 ;  /* 0x0000001200047245 */ /* 0x002fe40000201000 */
[----:B----4-:R-:W-:-:S03]  /*5b00*/  I2FP.F32.U32 R22, R19 ;  /* 0x0000001300167245 */ /* 0x010fc60000201000 */
[----:B------:R-:W-:-:S04]  /*5b10*/  FMUL R4, R4, UR4 ;  /* 0x0000000404047c20 */ /* 0x000fc80008400000 */
[----:B------:R1:W3:Y:S02]  /*5b20*/  F2I.U32.TRUNC.NTZ R13, R4 ;  /* 0x00000004000d7305 */ /* 0x0002e4000020f000 */
[----:B--2---:R-:W-:Y:S05]  /*5b30*/  @!P0 BRA `(.L_x_105) ;  /* 0x0000000000308947 */ /* 0x004fea0003800000 */
[----:B------:R-:W2:Y:S02]  /*5b40*/  LDC R5, c[0x0][0x8dc] ;  /* 0x00023700ff057b82 */ /* 0x000ea40000000800 */
[----:B--2---:R-:W-:-:S05]  /*5b50*/  IADD3 R5, P0, R16, R5, RZ ;  /* 0x0000000510057210 */ /* 0x004fca0007f1e0ff */
[----:B------:R-:W-:-:S04]  /*5b60*/  IMAD.X R23, RZ, RZ, R17, P0 ;  /* 0x000000ffff177224 */ /* 0x000fc800000e0611 */
[----:B------:R-:W-:-:S04]  /*5b70*/  IMAD.WIDE.U32 R6, R23, R14, RZ ;  /* 0x0000000e17067225 */ /* 0x000fc800078e00ff */
[----:B------:R-:W-:-:S04]  /*5b80*/  IMAD.WIDE.U32 R6, P0, R5, R15, R6 ;  /* 0x0000000f05067225 */ /* 0x000fc80007800006 */
[----:B-1----:R-:W-:-:S04]  /*5b90*/  IMAD.WIDE.U32 R4, R5, R14, RZ ;  /* 0x0000000e05047225 */ /* 0x002fc800078e00ff */
[----:B------:R-:W-:Y:S01]  /*5ba0*/  IMAD.MOV.U32 R4, RZ, RZ, R7 ;  /* 0x000000ffff047224 */ /* 0x000fe200078e0007 */
[----:B------:R-:W-:Y:S01]  /*5bb0*/  IADD3 RZ, P1, R5, R6, RZ ;  /* 0x0000000605ff7210 */ /* 0x000fe20007f3e0ff */
[----:B------:R-:W-:-:S04]  /*5bc0*/  IMAD.X R5, RZ, RZ, RZ, P0 ;  /* 0x000000ffff057224 */ /* 0x000fc800000e06ff */
[----:B------:R-:W-:-:S04]  /*5bd0*/  IMAD.WIDE.U32.X R4, R23, R15, R4, P1 ;  /* 0x0000000f17047225 */ /* 0x000fc800008e0404 */
[----:B------:R-:W-:Y:S02]  /*5be0*/  IMAD.MOV.U32 R7, RZ, RZ, R4 ;  /* 0x000000ffff077224 */ /* 0x000fe400078e0004 */
[----:B------:R-:W-:-:S07]  /*5bf0*/  IMAD.MOV.U32 R23, RZ, RZ, R5 ;  /* 0x000000ffff177224 */ /* 0x000fce00078e0005 */
.L_x_105:
[----:B------:R-:W-:Y:S01]  /*5c00*/  ULDC UR4, c[0x0][0x154] ;  /* 0x0000550000047ab9 */ /* 0x000fe20000000800 */
[----:B------:R-:W2:Y:S01]  /*5c10*/  LDC R24, c[0x0][0x148] ;  /* 0x00005200ff187b82 */ /* 0x000ea20000000800 */
[----:B------:R-:W-:Y:S01]  /*5c20*/  FMUL R14, R22, UR4 ;  /* 0x00000004160e7c20 */ /* 0x000fe20008400000 */
[----:B------:R-:W-:Y:S01]  /*5c30*/  ISETP.NE.AND P2, PT, R2, 0x1, PT ;  /* 0x000000010200780c */ /* 0x000fe20003f45270 */
[----:B---3--:R-:W-:Y:S01]  /*5c40*/  IMAD.MOV R6, RZ, RZ, -R13 ;  /* 0x000000ffff067224 */ /* 0x008fe200078e0a0d */
[-CC-:B------:R-:W-:Y:S02]  /*5c50*/  SHF.R.U64 R13, R7, R20.reuse, R23.reuse ;  /* 0x00000014070d7219 */ /* 0x180fe40000001217 */
[----:B------:R-:W-:Y:S01]  /*5c60*/  SHF.R.U32.HI R20, RZ, R20, R23 ;  /* 0x00000014ff147219 */ /* 0x000fe20000011617 */
[----:B------:R-:W3:Y:S01]  /*5c70*/  F2I.U32.TRUNC.NTZ R14, R14 ;  /* 0x0000000e000e7305 */ /* 0x000ee2000020f000 */
[----:B-1----:R-:W1:Y:S01]  /*5c80*/  LDC.64 R4, c[0x0][0x8c8] ;  /* 0x00023200ff047b82 */ /* 0x002e620000000a00 */
[----:B------:R-:W-:Y:S01]  /*5c90*/  IMAD R18, R21, R6, R18 ;  /* 0x0000000615127224 */ /* 0x000fe200078e0212 */
[----:B------:R-:W-:-:S05]  /*5ca0*/  IADD3 R21, P0, RZ, -R13, RZ ;  /* 0x8000000dff157210 */ /* 0x000fca0007f1e0ff */
[----:B------:R-:W-:Y:S01]  /*5cb0*/  IMAD.X R7, RZ, RZ, ~R20, P0 ;  /* 0x000000ffff077224 */ /* 0x000fe200000e0e14 */
[----:B------:R-:W4:Y:S01]  /*5cc0*/  LDC R22, c[0x0][0x8c0] ;  /* 0x00023000ff167b82 */ /* 0x000f220000000800 */
[----:B---3--:R-:W-:-:S07]  /*5cd0*/  IMAD.MOV R15, RZ, RZ, -R14 ;  /* 0x000000ffff0f7224 */ /* 0x008fce00078e0a0e */
[----:B------:R-:W3:Y:S01]  /*5ce0*/  LDC R25, c[0x0][0x8b0] ;  /* 0x00022c00ff197b82 */ /* 0x000ee20000000800 */
[----:B--2---:R-:W-:-:S07]  /*5cf0*/  @P2 IMAD R18, R24, R15, R19 ;  /* 0x0000000f18122224 */ /* 0x004fce00078e0213 */
[----:B------:R-:W2:Y:S01]  /*5d00*/  LDC.64 R14, c[0x0][0x8e8] ;  /* 0x00023a00ff0e7b82 */ /* 0x000ea20000000a00 */
[----:B-1----:R-:W-:-:S04]  /*5d10*/  IMAD R6, R7, R4, RZ ;  /* 0x0000000407067224 */ /* 0x002fc800078e02ff */
[C---:B------:R-:W-:Y:S02]  /*5d20*/  IMAD R7, R21.reuse, R5, R6 ;  /* 0x0000000515077224 */ /* 0x040fe400078e0206 */
[----:B------:R-:W-:Y:S01]  /*5d30*/  IMAD.WIDE.U32 R4, R21, R4, R16 ;  /* 0x0000000415047225 */ /* 0x000fe200078e0010 */
[----:B------:R-:W1:Y:S03]  /*5d40*/  LDC R6, c[0x0][0x900] ;  /* 0x00024000ff067b82 */ /* 0x000e660000000800 */
[----:B------:R-:W-:-:S05]  /*5d50*/  IMAD.IADD R5, R5, 0x1, R7 ;  /* 0x0000000105057824 */ /* 0x000fca00078e0207 */
[----:B------:R-:W1:Y:S01]  /*5d60*/  LDC R24, c[0x0][0x8f0] ;  /* 0x00023c00ff187b82 */ /* 0x000e620000000800 */
[-CC-:B----4-:R-:W-:Y:S02]  /*5d70*/  SHF.R.U64 R23, R4, R22.reuse, R5.reuse ;  /* 0x0000001604177219 */ /* 0x190fe40000001205 */
[----:B------:R-:W-:-:S04]  /*5d80*/  SHF.R.U32.HI R4, RZ, R22, R5 ;  /* 0x00000016ff047219 */ /* 0x000fc80000011605 */
[-CC-:B---3--:R-:W-:Y:S01]  /*5d90*/  SHF.R.U64 R22, R23, R25.reuse, R4.reuse ;  /* 0x0000001917167219 */ /* 0x188fe20000001204 */
[----:B------:R-:W3:Y:S01]  /*5da0*/  LDC R20, c[0x0][0x8e0] ;  /* 0x00023800ff147b82 */ /* 0x000ee20000000800 */
[----:B--2---:R-:W-:Y:S02]  /*5db0*/  ISETP.NE.U32.AND P0, PT, R14, RZ, PT ;  /* 0x000000ff0e00720c */ /* 0x004fe40003f05070 */
[----:B------:R-:W-:Y:S02]  /*5dc0*/  SHF.R.U32.HI R5, RZ, R25, R4 ;  /* 0x00000019ff057219 */ /* 0x000fe40000011604 */
[----:B------:R-:W-:-:S03]  /*5dd0*/  ISETP.NE.AND.EX P0, PT, R15, RZ, PT, P0 ;  /* 0x000000ff0f00720c */ /* 0x000fc60003f05300 */
[----:B------:R-:W2:Y:S01]  /*5de0*/  LDC R21, c[0x0][0x8b8] ;  /* 0x00022e00ff157b82 */ /* 0x000ea20000000800 */
[-CC-:B-1----:R-:W-:Y:S02]  /*5df0*/  SHF.R.U64 R25, R22, R6.reuse, R5.reuse ;  /* 0x0000000616197219 */ /* 0x182fe40000001205 */
[----:B------:R-:W-:-:S03]  /*5e00*/  SHF.R.U32.HI R27, RZ, R6, R5 ;  /* 0x00000006ff1b7219 */ /* 0x000fc60000011605 */
[----:B------:R-:W-:Y:S02]  /*5e10*/  IMAD.MOV.U32 R4, RZ, RZ, R25 ;  /* 0x000000ffff047224 */ /* 0x000fe400078e0019 */
[----:B------:R-:W1:Y:S01]  /*5e20*/  LDC R19, c[0x0][0x8a8] ;  /* 0x00022a00ff137b82 */ /* 0x000e620000000800 */
[----:B------:R-:W-:Y:S01]  /*5e30*/  IMAD.MOV.U32 R5, RZ, RZ, R27 ;  /* 0x000000ffff057224 */ /* 0x000fe200078e001b */
[----:B------:R-:W-:Y:S06]  /*5e40*/  @!P0 BRA `(.L_x_106) ;  /* 0x0000000000288947 */ /* 0x000fec0003800000 */
[----:B------:R-:W4:Y:S02]  /*5e50*/  LDC R4, c[0x0][0x8f4] ;  /* 0x00023d00ff047b82 */ /* 0x000f240000000800 */
[----:B----4-:R-:W-:-:S05]  /*5e60*/  IADD3 R5, P0, R25, R4, RZ ;  /* 0x0000000419057210 */ /* 0x010fca0007f1e0ff */
[----:B------:R-:W-:-:S04]  /*5e70*/  IMAD.X R27, RZ, RZ, R27, P0 ;  /* 0x000000ffff1b7224 */ /* 0x000fc800000e061b */
[----:B------:R-:W-:-:S04]  /*5e80*/  IMAD.WIDE.U32 R6, R27, R14, RZ ;  /* 0x0000000e1b067225 */ /* 0x000fc800078e00ff */
[----:B------:R-:W-:-:S04]  /*5e90*/  IMAD.WIDE.U32 R6, P0, R5, R15, R6 ;  /* 0x0000000f05067225 */ /* 0x000fc80007800006 */
[----:B------:R-:W-:-:S04]  /*5ea0*/  IMAD.WIDE.U32 R4, R5, R14, RZ ;  /* 0x0000000e05047225 */ /* 0x000fc800078e00ff */
[----:B------:R-:W-:Y:S01]  /*5eb0*/  IMAD.MOV.U32 R4, RZ, RZ, R7 ;  /* 0x000000ffff047224 */ /* 0x000fe200078e0007 */
[----:B------:R-:W-:Y:S01]  /*5ec0*/  IADD3 RZ, P1, R5, R6, RZ ;  /* 0x0000000605ff7210 */ /* 0x000fe20007f3e0ff */
[----:B------:R-:W-:-:S04]  /*5ed0*/  IMAD.X R5, RZ, RZ, RZ, P0 ;  /* 0x000000ffff057224 */ /* 0x000fc800000e06ff */
[----:B------:R-:W-:-:S08]  /*5ee0*/  IMAD.WIDE.U32.X R4, R27, R15, R4, P1 ;  /* 0x0000000f1b047225 */ /* 0x000fd000008e0404 */
.L_x_106:
[----:B------:R-:W-:Y:S02]  /*5ef0*/  SHF.R.U64 R5, R4, R24, R5 ;  /* 0x0000001804057219 */ /* 0x000fe40000001205 */
[----:B------:R-:W-:Y:S02]  /*5f00*/  LOP3.LUT R22, R22, R9, RZ, 0xc0, !PT ;  /* 0x0000000916167212 */ /* 0x000fe400078ec0ff */
[----:B------:R-:W-:Y:S01]  /*5f10*/  LOP3.LUT R23, R23, R8, RZ, 0xc0, !PT ;  /* 0x0000000817177212 */ /* 0x000fe200078ec0ff */
[----:B------:R-:W-:Y:S02]  /*5f20*/  IMAD.MOV R4, RZ, RZ, -R5 ;  /* 0x000000ffff047224 */ /* 0x000fe400078e0a05 */
[----:B------:R-:W-:Y:S02]  /*5f30*/  IMAD R22, R5, UR13, R22 ;  /* 0x0000000d05167c24 */ /* 0x000fe4000f8e0216 */
[----:B---3--:R-:W-:Y:S02]  /*5f40*/  IMAD R20, R4, R20, R25 ;  /* 0x0000001404147224 */ /* 0x008fe400078e0219 */
[----:B--2---:R-:W-:-:S02]  /*5f50*/  IMAD R18, R22, R21, R18 ;  /* 0x0000001516127224 */ /* 0x004fc400078e0212 */
[----:B-1----:R-:W-:Y:S02]  /*5f60*/  IMAD R19, R20, R19, R23 ;  /* 0x0000001314137224 */ /* 0x002fe400078e0217 */
[----:B------:R-:W-:-:S03]  /*5f70*/  IMAD.MOV.U32 R4, RZ, RZ, 0x1 ;  /* 0x00000001ff047424 */ /* 0x000fc600078e00ff */
[----:B------:R-:W-:Y:S02]  /*5f80*/  SEL R7, R19, R18, !P2 ;  /* 0x0000001213077207 */ /* 0x000fe40005000000 */
[----:B------:R-:W-:-:S07]  /*5f90*/  SEL R20, R18, R19, !P2 ;  /* 0x0000001312147207 */ /* 0x000fce0005000000 */
.L_x_104:
[----:B------:R-:W-:-:S13]  /*5fa0*/  LOP3.LUT P0, RZ, R4, 0xff, RZ, 0xc0, !PT ;  /* 0x000000ff04ff7812 */ /* 0x000fda000780c0ff */
[----:B------:R-:W-:Y:S05]  /*5fb0*/  @P0 BRA `(.L_x_107) ;  /* 0xfffffff4002c0947 */ /* 0x000fea000383ffff */
.L_x_87:
[----:B------:R-:W-:Y:S01]  /*5fc0*/  ELECT P0, URZ, PT ;  /* 0x00000000003f782f */ /* 0x000fe20003800000 */
[----:B------:R-:W-:-:S12]  /*5fd0*/  BSSY B0, `(.L_x_108) ;  /* 0x0000013000007945 */ /* 0x000fd80003800000 */
[----:B------:R-:W-:Y:S05]  /*5fe0*/  @!P0 BRA `(.L_x_109) ;  /* 0x0000000000448947 */ /* 0x000fea0003800000 */
[----:B------:R-:W-:-:S04]  /*5ff0*/  LOP3.LUT R0, R0, 0x2, RZ, 0xfc, !PT ;  /* 0x0000000200007812 */ /* 0x000fc800078efcff */
[----:B------:R-:W-:-:S13]  /*6000*/  ISETP.NE.AND P1, PT, R0, 0x3, PT ;  /* 0x000000030000780c */ /* 0x000fda0003f25270 */
[----:B------:R-:W-:Y:S05]  /*6010*/  @!P1 BRA `(.L_x_110) ;  /* 0x0000000000049947 */ /* 0x000fea0003800000 */
[----:B------:R-:W-:Y:S01]  /*6020*/  BPT.TRAP 0x1 ;  /* 0x000000040000795c */ /* 0x000fe20000300000 */
.L_x_110:
[----:B--2---:R-:W-:Y:S01]  /*6030*/  IMAD.U32 R5, RZ, RZ, UR41 ;  /* 0x00000029ff057e24 */ /* 0x004fe2000f8e00ff */
[----:B------:R-:W-:Y:S02]  /*6040*/  MOV R2, 0x400 ;  /* 0x0000040000027802 */ /* 0x000fe40000000f00 */
[----:B------:R-:W-:Y:S02]  /*6050*/  SHF.L.U32 R0, R3, 0x1f, RZ ;  /* 0x0000001f03007819 */ /* 0x000fe400000006ff */
[----:B------:R-:W-:-:S04]  /*6060*/  LEA R5, R5, R2, 0x18 ;  /* 0x0000000205057211 */ /* 0x000fc800078ec0ff */
[----:B------:R-:W1:Y:S02]  /*6070*/  SYNCS.PHASECHK.TRANS64.TRYWAIT P0, [R5+URZ+0x120], R0 ;  /* 0x00012000050075a7 */ /* 0x000e64000800017f */
[----:B-1----:R-:W-:Y:S05]  /*6080*/  @!P0 BRA `(.L_x_111) ;  /* 0x0000001800808947 */ /* 0x002fea0003800000 */
.L_x_151:
[----:B------:R-:W-:Y:S05]  /*6090*/  @!P1 BRA `(.L_x_112) ;  /* 0x0000000000049947 */ /* 0x000fea0003800000 */
[----:B------:R-:W-:Y:S01]  /*60a0*/  BPT.TRAP 0x1 ;  /* 0x000000040000795c */ /* 0x000fe20000300000 */
.L_x_112:
[----:B-1----:R-:W-:-:S07]  /*60b0*/  SHF.L.U32 R0, R3, 0x1f, RZ ;  /* 0x0000001f03007819 */ /* 0x002fce00000006ff */
.L_x_113:
[----:B-1----:R1:W2:Y:S02]  /*60c0*/  SYNCS.PHASECHK.TRANS64.TRYWAIT P0, [R5+URZ+0x128], R0 ;  /* 0x00012800050075a7 */ /* 0x0022a4000800017f */
[----:B--2---:R-:W-:Y:S05]  /*60d0*/  @!P0 NANOSLEEP.SYNCS 0x989680 ;  /* 0x009896800000895d */ /* 0x004fea0003900000 */
[----:B------:R-:W2:Y:S02]  /*60e0*/  @!P0 SYNCS.PHASECHK.TRANS64 P0, [R5+URZ+0x128], R0 ;  /* 0x00012800050085a7 */ /* 0x000ea4000800007f */
[----:B--2---:R-:W-:Y:S05]  /*60f0*/  @!P0 BRA `(.L_x_113) ;  /* 0xfffffffc00f08947 */ /* 0x004fea000383ffff */
.L_x_109:
[----:B------:R-:W-:Y:S05]  /*6100*/  BSYNC B0 ;  /* 0x0000000000007941 */ /* 0x000fea0003800000 */
.L_x_108:
[----:B------:R-:W-:Y:S05]  /*6110*/  EXIT ;  /* 0x000000000000794d */ /* 0x000fea0003800000 */
.L_x_82:
[----:B------:R-:W-:Y:S01]  /*6120*/  LOP3.LUT P0, RZ, R12, 0xff, RZ, 0xc0, !PT ;  /* 0x000000ff0cff7812 */ /* 0x000fe2000780c0ff */
[----:B------:R-:W-:Y:S02]  /*6130*/  IMAD.MOV.U32 R0, RZ, RZ, 0x1 ;  /* 0x00000001ff007424 */ /* 0x000fe400078e00ff */
[----:B------:R-:W-:-:S10]  /*6140*/  IMAD.MOV.U32 R12, RZ, RZ, RZ ;  /* 0x000000ffff0c7224 */ /* 0x000fd400078e00ff */
[----:B------:R-:W-:Y:S05]  /*6150*/  @!P0 BRA `(.L_x_114) ;  /* 0x0000000c00188947 */ /* 0x000fea0003800000 */
[----:B------:R-:W1:Y:S01]  /*6160*/  LDC R0, c[0x0][0x28c] ;  /* 0x0000a300ff007b82 */ /* 0x000e620000000800 */
[----:B------:R-:W-:Y:S01]  /*6170*/  ULDC UR7, c[0x0][0x900] ;  /* 0x0002400000077ab9 */ /* 0x000fe20000000800 */
[----:B------:R-:W-:Y:S01]  /*6180*/  UMOV UR8, 0xffffffff ;  /* 0xffffffff00087882 */ /* 0x000fe20000000000 */
[----:B------:R-:W-:Y:S01]  /*6190*/  BSSY B0, `(.L_x_114) ;  /* 0x00000c2000007945 */ /* 0x000fe20003800000 */
[----:B------:R-:W-:Y:S01]  /*61a0*/  USHF.L.U32 UR4, UR41, 0x5, URZ ;  /* 0x0000000529047899 */ /* 0x000fe2000800063f */
[----:B------:R-:W-:Y:S01]  /*61b0*/  IMAD.MOV.U32 R10, RZ, RZ, 0x1 ;  /* 0x00000001ff0a7424 */ /* 0x000fe200078e00ff */
[----:B------:R-:W-:Y:S01]  /*61c0*/  USHF.L.U32 UR5, UR41, 0xb, URZ ;  /* 0x0000000b29057899 */ /* 0x000fe2000800063f */
[----:B------:R-:W-:Y:S01]  /*61d0*/  LOP3.LUT R9, R19, 0x2, RZ, 0xfc, !PT ;  /* 0x0000000213097812 */ /* 0x000fe200078efcff */
[----:B------:R-:W-:Y:S01]  /*61e0*/  USHF.L.U32 UR8, UR8, UR7, URZ ;  /* 0x0000000708087299 */ /* 0x000fe2000800063f */
[----:B------:R-:W-:Y:S01]  /*61f0*/  IMAD.MOV.U32 R12, RZ, RZ, RZ ;  /* 0x000000ffff0c7224 */ /* 0x000fe200078e00ff */
[----:B------:R-:W-:Y:S01]  /*6200*/  ULDC UR6, c[0x0][0x8a8] ;  /* 0x00022a0000067ab9 */ /* 0x000fe20000000800 */
[----:B------:R-:W-:-:S02]  /*6210*/  ULOP3.LUT UR4, UR4, 0x20, URZ, 0xc0, !UPT ;  /* 0x0000002004047892 */ /* 0x000fc4000f8ec03f */
[----:B------:R-:W-:Y:S02]  /*6220*/  ULOP3.LUT UR5, UR5, 0x800, URZ, 0xc0, !UPT ;  /* 0x0000080005057892 */ /* 0x000fe4000f8ec03f */
[----:B------:R-:W-:Y:S02]  /*6230*/  UIADD3 UR6, UR6, -0x1, URZ ;  /* 0xffffffff06067890 */ /* 0x000fe4000fffe03f */
[----:B------:R-:W-:Y:S02]  /*6240*/  USHF.L.U32 UR19, UR42, UR7, URZ ;  /* 0x000000072a137299 */ /* 0x000fe4000800063f */
[----:B------:R-:W-:Y:S01]  /*6250*/  ULOP3.LUT UR18, URZ, UR8, URZ, 0x33, !UPT ;  /* 0x000000083f127292 */ /* 0x000fe2000f8e333f */
[----:B------:R-:W-:Y:S01]  /*6260*/  ULDC.64 UR22, c[0x0][0x198] ;  /* 0x0000660000167ab9 */ /* 0x000fe20000000a00 */
[----:B-1----:R-:W-:-:S05]  /*6270*/  VIADD R0, R0, 0x3f ;  /* 0x0000003f00007836 */ /* 0x002fca0000000000 */
[----:B------:R-:W-:-:S04]  /*6280*/  SHF.R.S32.HI R3, RZ, 0x1f, R0 ;  /* 0x0000001fff037819 */ /* 0x000fc80000011400 */
[----:B------:R-:W-:Y:S01]  /*6290*/  LEA.HI R3, R3, R0, RZ, 0x6 ;  /* 0x0000000003037211 */ /* 0x000fe200078f30ff */
[----:B------:R-:W-:-:S03]  /*62a0*/  IMAD.MOV.U32 R0, RZ, RZ, 0x1 ;  /* 0x00000001ff007424 */ /* 0x000fc600078e00ff */
[----:B------:R-:W-:-:S05]  /*62b0*/  SHF.R.S32.HI R3, RZ, 0x6, R3 ;  /* 0x00000006ff037819 */ /* 0x000fca0000011403 */
[----:B------:R-:W-:-:S07]  /*62c0*/  VIADD R8, R3, 0x1 ;  /* 0x0000000103087836 */ /* 0x000fce0000000000 */
.L_x_125:
[----:B------:R-:W-:-:S03]  /*62d0*/  UMOV UR7, 0xffffffff ;  /* 0xffffffff00077882 */ /* 0x000fc60000000000 */
[----:B------:R-:W-:Y:S05]  /*62e0*/  BRA.DIV UR7, `(.L_x_115) ;  /* 0x0000001607fc7947 */ /* 0x000fea000b800000 */
[----:B------:R-:W-:-:S13]  /*62f0*/  ELECT P6, URZ, PT ;  /* 0x00000000003f782f */ /* 0x000fda00038c0000 */
.L_x_154:
[----:B------:R-:W1:Y:S01]  /*6300*/  LDC R4, c[0x0][0x28c] ;  /* 0x0000a300ff047b82 */ /* 0x000e620000000800 */
[----:B------:R-:W-:Y:S01]  /*6310*/  BSSY B1, `(.L_x_116) ;  /* 0x0000038000017945 */ /* 0x000fe20003800000 */
[----:B-1----:R-:W-:-:S13]  /*6320*/  ISETP.LT.OR P6, PT, R4, 0x1, !P6 ;  /* 0x000000010400780c */ /* 0x002fda00077c1670 */
[----:B------:R-:W-:Y:S05]  /*6330*/  @P6 BRA `(.L_x_117) ;  /* 0x0000000000d46947 */ /* 0x000fea0003800000 */
[----:B------:R-:W-:Y:S01]  /*6340*/  LEA R15, R7, UR4, 0x6 ;  /* 0x00000004070f7c11 */ /* 0x000fe2000f8e30ff */
[----:B------:R-:W-:Y:S02]  /*6350*/  IMAD.SHL.U32 R20, R20, 0x80, RZ ;  /* 0x0000008014147824 */ /* 0x000fe400078e00ff */
[----:B------:R-:W-:Y:S02]  /*6360*/  IMAD.MOV.U32 R22, RZ, RZ, RZ ;  /* 0x000000ffff167224 */ /* 0x000fe400078e00ff */
[----:B------:R-:W-:Y:S02]  /*6370*/  IMAD.MOV.U32 R4, RZ, RZ, R8 ;  /* 0x000000ffff047224 */ /* 0x000fe400078e0008 */
[----:B------:R-:W-:Y:S02]  /*6380*/  IMAD.MOV.U32 R5, RZ, RZ, R0 ;  /* 0x000000ffff057224 */ /* 0x000fe400078e0000 */
[----:B------:R-:W-:-:S07]  /*6390*/  IMAD.MOV.U32 R6, RZ, RZ, R12 ;  /* 0x000000ffff067224 */ /* 0x000fce00078e000c */
.L_x_120:
[----:B------:R-:W1:Y:S01]  /*63a0*/  S2R R14, SR_CgaCtaId ;  /* 0x00000000000e7919 */ /* 0x000e620000008800 */
[----:B------:R-:W-:Y:S02]  /*63b0*/  MOV R7, 0x400 ;  /* 0x0000040000077802 */ /* 0x000fe40000000f00 */
[----:B------:R-:W-:-:S13]  /*63c0*/  LOP3.LUT P1, RZ, R18, 0x7f, RZ, 0xc0, !PT ;  /* 0x0000007f12ff7812 */ /* 0x000fda000782c0ff */
[----:B------:R-:W2:Y:S01]  /*63d0*/  @!P1 LDC R11, c[0x0][0x500] ;  /* 0x00014000ff0b9b82 */ /* 0x000ea20000000800 */
[----:B-1----:R-:W-:Y:S02]  /*63e0*/  LEA R21, R14, R7, 0x18 ;  /* 0x000000070e157211 */ /* 0x002fe400078ec0ff */
[----:B------:R-:W-:-:S03]  /*63f0*/  SHF.L.U32 R7, R5, 0x1f, RZ ;  /* 0x0000001f05077819 */ /* 0x000fc600000006ff */
[----:B------:R-:W-:-:S04]  /*6400*/  IMAD R14, R6, 0x8, R21 ;  /* 0x00000008060e7824 */ /* 0x000fc800078e0215 */
[----:B------:R-:W1:Y:S02]  /*6410*/  SYNCS.PHASECHK.TRANS64.TRYWAIT P0, [R14+URZ+0x88], R7 ;  /* 0x000088070e0075a7 */ /* 0x000e64000800017f */
[----:B-12---:R-:W-:Y:S05]  /*6420*/  @!P0 BRA `(.L_x_118) ;  /* 0x0000001400cc8947 */ /* 0x006fea0003800000 */
.L_x_155:
[----:B-1----:R-:W-:Y:S01]  /*6430*/  PRMT R7, R9, 0x9910, RZ ;  /* 0x0000991009077816 */ /* 0x002fe200000000ff */
[----:B------:R1:W-:Y:S03]  /*6440*/  @!P1 SYNCS.ARRIVE.TRANS64 RZ, [R14+URZ], R11 ;  /* 0x0000000b0eff99a7 */ /* 0x0003e6000800003f */
[----:B------:R-:W-:-:S13]  /*6450*/  ISETP.NE.AND P0, PT, R7, 0x2, PT ;  /* 0x000000020700780c */ /* 0x000fda0003f05270 */
[----:B-1----:R-:W-:Y:S05]  /*6460*/  @P0 BRA `(.L_x_119) ;  /* 0x0000000000040947 */ /* 0x002fea0003800000 */
[----:B------:R-:W-:Y:S01]  /*6470*/  BPT.TRAP 0x1 ;  /* 0x000000040000795c */ /* 0x000fe20000300000 */
.L_x_119:
[C---:B------:R-:W-:Y:S01]  /*6480*/  IMAD R7, R6.reuse, 0x2000, R21 ;  /* 0x0000200006077824 */ /* 0x040fe200078e0215 */
[----:B------:R-:W-:Y:S01]  /*6490*/  R2UR UR8, R6 ;  /* 0x00000000060872ca */ /* 0x000fe200000e0000 */
[----:B------:R-:W-:Y:S01]  /*64a0*/  VIADD R4, R4, 0xffffffff ;  /* 0xffffffff04047836 */ /* 0x000fe20000000000 */
[----:B------:R-:W-:Y:S01]  /*64b0*/  R2UR UR13, R21 ;  /* 0x00000000150d72ca */ /* 0x000fe200000e0000 */
[----:B------:R-:W-:Y:S01]  /*64c0*/  UIADD3 UR14, UP0, UR22, 0xf0, URZ ;  /* 0x000000f0160e7890 */ /* 0x000fe2000ff1e03f */
[----:B------:R-:W-:Y:S01]  /*64d0*/  R2UR UR7, R7 ;  /* 0x00000000070772ca */ /* 0x000fe200000e0000 */
[----:B------:R-:W-:Y:S01]  /*64e0*/  UIADD3 UR24, UP1, UR22, 0x1f0, URZ ;  /* 0x000001f016187890 */ /* 0x000fe2000ff3e03f */
[----:B------:R-:W-:Y:S01]  /*64f0*/  R2UR UR9, R14 ;  /* 0x000000000e0972ca */ /* 0x000fe200000e0000 */
[----:B------:R-:W-:Y:S01]  /*6500*/  UIADD3.X UR15, URZ, UR23, URZ, UP0, !UPT ;  /* 0x000000173f0f7290 */ /* 0x000fe200087fe43f */
[----:B------:R-:W-:Y:S01]  /*6510*/  R2UR UR11, R20 ;  /* 0x00000000140b72ca */ /* 0x000fe200000e0000 */
[----:B------:R-:W-:Y:S01]  /*6520*/  VIADD R6, R6, 0x1 ;  /* 0x0000000106067836 */ /* 0x000fe20000000000 */
[----:B------:R-:W-:Y:S01]  /*6530*/  R2UR UR10, R22 ;  /* 0x00000000160a72ca */ /* 0x000fe200000e0000 */
[----:B------:R-:W-:Y:S01]  /*6540*/  UIADD3.X UR25, URZ, UR23, URZ, UP1, !UPT ;  /* 0x000000173f197290 */ /* 0x000fe20008ffe43f */
[----:B------:R-:W-:Y:S01]  /*6550*/  R2UR UR12, R13 ;  /* 0x000000000d0c72ca */ /* 0x000fe200000e0000 */
[----:B------:R-:W-:Y:S01]  /*6560*/  ULEA UR8, UR8, UR5, 0xc ;  /* 0x0000000508087291 */ /* 0x000fe2000f8e603f */
[----:B------:R-:W-:Y:S01]  /*6570*/  R2UR UR20, R15 ;  /* 0x000000000f1472ca */ /* 0x000fe200000e0000 */
[----:B------:R-:W-:Y:S01]  /*6580*/  UMOV UR16, 0x0 ;  /* 0x0000000000107882 */ /* 0x000fe20000000000 */
[----:B------:R-:W-:Y:S01]  /*6590*/  ISETP.GT.AND P1, PT, R4, 0x1, PT ;  /* 0x000000010400780c */ /* 0x000fe20003f24270 */
[----:B------:R-:W-:Y:S01]  /*65a0*/  UIADD3 UR7, UR7, 0x4300, URZ ;  /* 0x0000430007077890 */ /* 0x000fe2000fffe03f */
[----:B------:R-:W-:Y:S01]  /*65b0*/  ISETP.NE.AND P0, PT, R6, 0x11, PT ;  /* 0x000000110600780c */ /* 0x000fe20003f05270 */
[----:B------:R-:W-:Y:S01]  /*65c0*/  UIADD3 UR13, UR13, 0x26300, UR8 ;  /* 0x000263000d0d7890 */ /* 0x000fe2000fffe008 */
[----:B------:R-:W-:Y:S01]  /*65d0*/  VIADD R22, R22, 0x40 ;  /* 0x0000004016167836 */ /* 0x000fe20000000000 */
[----:B------:R-:W-:Y:S01]  /*65e0*/  UMOV UR17, 0x10000000 ;  /* 0x1000000000117882 */ /* 0x000fe20000000000 */
[----:B------:R-:W-:Y:S01]  /*65f0*/  UMOV UR21, 0x30000 ;  /* 0x0003000000157882 */ /* 0x000fe20000000000 */
[----:B------:R-:W-:Y:S01]  /*6600*/  SEL R14, RZ, 0x1, P0 ;  /* 0x00000001ff0e7807 */ /* 0x000fe20000000000 */
[----:B------:R-:W-:Y:S01]  /*6610*/  UMOV UR8, UR7 ;  /* 0x0000000700087c82 */ /* 0x000fe20008000000 */
[----:B------:R-:W-:Y:S01]  /*6620*/  SEL R6, R6, RZ, P0 ;  /* 0x000000ff06067207 */ /* 0x000fe20000000000 */
[----:B------:R1:W-:Y:S01]  /*6630*/  UTMALDG.3D [UR8], [UR14], desc[UR16] ;  /* 0x000010080e0075b4 */ /* 0x0003e20008011000 */
[----:B------:R-:W-:Y:S01]  /*6640*/  LOP3.LUT R5, R5, R14, RZ, 0x3c, !PT ;  /* 0x0000000e05057212 */ /* 0x000fe200078e3cff */
[----:B-1----:R-:W-:Y:S01]  /*6650*/  UMOV UR8, UR13 ;  /* 0x0000000d00087c82 */ /* 0x002fe20008000000 */
[----:B------:R-:W-:-:S02]  /*6660*/  UMOV UR11, UR20 ;  /* 0x00000014000b7c82 */ /* 0x000fc40008000000 */
[----:B------:R1:W-:Y:S02]  /*6670*/  UTMALDG.3D.MULTICAST [UR8], [UR24], UR21, desc[UR16] ;  /* 0x00001008180073b4 */ /* 0x0003e40008011815 */
[----:B-1----:R-:W-:Y:S05]  /*6680*/  @P1 BRA `(.L_x_120) ;  /* 0xfffffffc00441947 */ /* 0x002fea000383ffff */
.L_x_117:
[----:B------:R-:W-:Y:S05]  /*6690*/  BSYNC B1 ;  /* 0x0000000000017941 */ /* 0x000fea0003800000 */
.L_x_116:
[----:B------:R-:W-:Y:S01]  /*66a0*/  LOP3.LUT P1, RZ, R10, 0xff, RZ, 0xc0, !PT ;  /* 0x000000ff0aff7812 */ /* 0x000fe2000782c0ff */
[C---:B------:R-:W-:Y:S01]  /*66b0*/  IMAD.IADD R12, R3.reuse, 0x1, R12 ;  /* 0x00000001030c7824 */ /* 0x040fe200078e020c */
[----:B------:R-:W-:Y:S01]  /*66c0*/  ULDC.64 UR8, c[0x0][0x8f8] ;  /* 0x00023e0000087ab9 */ /* 0x000fe20000000a00 */
[C---:B------:R-:W-:Y:S01]  /*66d0*/  ISETP.GE.U32.AND P2, PT, R3.reuse, 0x11, PT ;  /* 0x000000110300780c */ /* 0x040fe20003f46070 */
[----:B------:R-:W-:Y:S01]  /*66e0*/  BSSY B1, `(.L_x_121) ;  /* 0x000006a000017945 */ /* 0x000fe20003800000 */
[----:B------:R-:W-:Y:S01]  /*66f0*/  IMAD.MOV.U32 R20, RZ, RZ, -0x1 ;  /* 0xffffffffff147424 */ /* 0x000fe200078e00ff */
[----:B------:R-:W-:Y:S01]  /*6700*/  ISETP.GT.U32.AND P0, PT, R12, 0x10, PT ;  /* 0x000000100c00780c */ /* 0x000fe20003f04070 */
[----:B------:R-:W-:Y:S01]  /*6710*/  IMAD.MOV.U32 R13, RZ, RZ, -0x1 ;  /* 0xffffffffff0d7424 */ /* 0x000fe200078e00ff */
[----:B------:R-:W-:Y:S02]  /*6720*/  PRMT R10, RZ, 0x7610, R10 ;  /* 0x00007610ff0a7816 */ /* 0x000fe4000000000a */
[----:B------:R-:W-:-:S03]  /*6730*/  ISETP.LT.U32.AND P0, PT, R3, 0x11, P0 ;  /* 0x000000110300780c */ /* 0x000fc60000701070 */
[----:B------:R-:W1:Y:S01]  /*6740*/  @P1 S2R R5, SR_CgaCtaId ;  /* 0x0000000000051919 */ /* 0x000e620000008800 */
[----:B------:R-:W-:-:S04]  /*6750*/  @P1 MOV R4, 0x400 ;  /* 0x0000040000041802 */ /* 0x000fc80000000f00 */
[----:B-1----:R-:W-:Y:S01]  /*6760*/  @P1 LEA R6, R5, R4, 0x18 ;  /* 0x0000000405061211 */ /* 0x002fe200078ec0ff */
[----:B------:R-:W-:-:S03]  /*6770*/  IMAD.WIDE.U32 R4, R12, -0xf0f0f0f, RZ ;  /* 0xf0f0f0f10c047825 */ /* 0x000fc600078e00ff */
[----:B------:R1:W-:Y:S01]  /*6780*/  @P1 SYNCS.ARRIVE.TRANS64.A1T0 RZ, [R6+URZ+0x138], RZ ;  /* 0x000138ff06ff19a7 */ /* 0x0003e2000810003f */
[----:B------:R-:W-:Y:S02]  /*6790*/  IADD3 R16, P1, R16, UR36, RZ ;  /* 0x0000002410107c10 */ /* 0x000fe4000ff3e0ff */
[----:B------:R-:W-:Y:S02]  /*67a0*/  SHF.R.U32.HI R7, RZ, 0x4, R5 ;  /* 0x00000004ff077819 */ /* 0x000fe40000011605 */
[----:B------:R-:W-:Y:S02]  /*67b0*/  SEL R5, RZ, 0x1, !P0 ;  /* 0x00000001ff057807 */ /* 0x000fe40004000000 */
[----:B------:R-:W-:Y:S01]  /*67c0*/  IADD3.X R17, R17, UR40, RZ, P1, !PT ;  /* 0x0000002811117c10 */ /* 0x000fe20008ffe4ff */
[----:B------:R-:W-:Y:S01]  /*67d0*/  IMAD R12, R7, -0x11, R12 ;  /* 0xffffffef070c7824 */ /* 0x000fe200078e020c */
[----:B------:R-:W-:Y:S02]  /*67e0*/  ISETP.GE.U32.AND P0, PT, R16, UR8, PT ;  /* 0x0000000810007c0c */ /* 0x000fe4000bf06070 */
[----:B------:R-:W-:-:S02]  /*67f0*/  LOP3.LUT R0, R0, R5, RZ, 0x3c, !PT ;  /* 0x0000000500007212 */ /* 0x000fc400078e3cff */
[----:B------:R-:W-:Y:S02]  /*6800*/  ISETP.GE.U32.AND.EX P0, PT, R17, UR9, PT, P0 ;  /* 0x0000000911007c0c */ /* 0x000fe4000bf06100 */
[----:B------:R-:W-:Y:S01]  /*6810*/  @P2 LOP3.LUT R0, R0, 0x1, R7, 0x78, !PT ;  /* 0x0000000100002812 */ /* 0x000fe200078e7807 */
[----:B------:R-:W-:Y:S01]  /*6820*/  IMAD.MOV.U32 R7, RZ, RZ, -0x1 ;  /* 0xffffffffff077424 */ /* 0x000fe200078e00ff */
[----:B------:R-:W-:-:S09]  /*6830*/  PRMT R4, RZ, 0x7610, R4 ;  /* 0x00007610ff047816 */ /* 0x000fd20000000004 */
[----:B-1----:R-:W-:Y:S05]  /*6840*/  @P0 BRA `(.L_x_122) ;  /* 0x00000004004c0947 */ /* 0x002fea0003800000 */
[----:B------:R-:W1:Y:S01]  /*6850*/  S2R R14, SR_CTAID.X ;  /* 0x00000000000e7919 */ /* 0x000e620000002500 */
[----:B------:R-:W-:Y:S01]  /*6860*/  ULDC.64 UR8, c[0x0][0x8d0] ;  /* 0x0002340000087ab9 */ /* 0x000fe20000000a00 */
[----:B------:R-:W2:Y:S01]  /*6870*/  LDC R15, c[0x0][0x144] ;  /* 0x00005100ff0f7b82 */ /* 0x000ea20000000800 */
[----:B------:R-:W-:Y:S01]  /*6880*/  ISETP.NE.U32.AND P0, PT, RZ, UR8, PT ;  /* 0x00000008ff007c0c */ /* 0x000fe2000bf05070 */
[----:B------:R-:W3:Y:S01]  /*6890*/  S2R R11, SR_CTAID.Y ;  /* 0x00000000000b7919 */ /* 0x000ee20000002600 */
[----:B------:R-:W-:Y:S01]  /*68a0*/  ULDC UR7, c[0x0][0x150] ;  /* 0x0000540000077ab9 */ /* 0x000fe20000000800 */
[----:B------:R-:W-:Y:S01]  /*68b0*/  ULDC UR10, c[0x0][0x8d8] ;  /* 0x00023600000a7ab9 */ /* 0x000fe20000000800 */
[----:B------:R-:W-:Y:S01]  /*68c0*/  ISETP.NE.AND.EX P0, PT, RZ, UR9, PT, P0 ;  /* 0x00000009ff007c0c */ /* 0x000fe2000bf05300 */
[----:B------:R-:W-:Y:S01]  /*68d0*/  IMAD.MOV.U32 R4, RZ, RZ, R16 ;  /* 0x000000ffff047224 */ /* 0x000fe200078e0010 */
[----:B-1----:R-:W-:-:S05]  /*68e0*/  I2FP.F32.U32 R5, R14 ;  /* 0x0000000e00057245 */ /* 0x002fca0000201000 */
[----:B------:R-:W-:Y:S01]  /*68f0*/  FMUL R20, R5, UR7 ;  /* 0x0000000705147c20 */ /* 0x000fe20008400000 */
[----:B------:R-:W-:-:S05]  /*6900*/  IMAD.MOV.U32 R5, RZ, RZ, R17 ;  /* 0x000000ffff057224 */ /* 0x000fca00078e0011 */
[----:B---3--:R-:W-:Y:S05]  /*6910*/  @!P0 BRA `(.L_x_123) ;  /* 0x0000000000288947 */ /* 0x008fea0003800000 */
[----:B------:R-:W-:Y:S02]  /*6920*/  ULDC UR7, c[0x0][0x8dc] ;  /* 0x0002370000077ab9 */ /* 0x000fe40000000800 */
[----:B------:R-:W-:-:S05]  /*6930*/  IADD3 R5, P0, R16, UR7, RZ ;  /* 0x0000000710057c10 */ /* 0x000fca000ff1e0ff */
[----:B------:R-:W-:-:S04]  /*6940*/  IMAD.X R13, RZ, RZ, R17, P0 ;  /* 0x000000ffff0d7224 */ /* 0x000fc800000e0611 */
[----:B------:R-:W-:-:S04]  /*6950*/  IMAD.WIDE.U32 R6, R13, UR8, RZ ;  /* 0x000000080d067c25 */ /* 0x000fc8000f8e00ff */
[----:B------:R-:W-:-:S04]  /*6960*/  IMAD.WIDE.U32 R6, P0, R5, UR9, R6 ;  /* 0x0000000905067c25 */ /* 0x000fc8000f800006 */
[----:B------:R-:W-:-:S04]  /*6970*/  IMAD.WIDE.U32 R4, R5, UR8, RZ ;  /* 0x0000000805047c25 */ /* 0x000fc8000f8e00ff */
[----:B------:R-:W-:Y:S01]  /*6980*/  IMAD.MOV.U32 R4, RZ, RZ, R7 ;  /* 0x000000ffff047224 */ /* 0x000fe200078e0007 */
[----:B------:R-:W-:Y:S01]  /*6990*/  IADD3 RZ, P1, R5, R6, RZ ;  /* 0x0000000605ff7210 */ /* 0x000fe20007f3e0ff */
[----:B------:R-:W-:-:S04]  /*69a0*/  IMAD.X R5, RZ, RZ, RZ, P0 ;  /* 0x000000ffff057224 */ /* 0x000fc800000e06ff */
[----:B------:R-:W-:-:S08]  /*69b0*/  IMAD.WIDE.U32.X R4, R13, UR9, R4, P1 ;  /* 0x000000090d047c25 */ /* 0x000fd000088e0404 */
.L_x_123:
[--C-:B------:R-:W-:Y:S01]  /*69c0*/  SHF.R.U64 R13, R4, UR10, R5.reuse ;  /* 0x0000000a040d7c19 */ /* 0x100fe20008001205 */
[----:B------:R-:W1:Y:S01]  /*69d0*/  F2I.U32.TRUNC.NTZ R20, R20 ;  /* 0x0000001400147305 */ /* 0x000e62000020f000 */
[----:B------:R-:W-:Y:S01]  /*69e0*/  SHF.R.U32.HI R4, RZ, UR10, R5 ;  /* 0x0000000aff047c19 */ /* 0x000fe20008011605 */
[----:B------:R-:W-:Y:S01]  /*69f0*/  ULDC.64 UR8, c[0x0][0x8c8] ;  /* 0x0002320000087ab9 */ /* 0x000fe20000000a00 */
[----:B------:R-:W-:Y:S01]  /*6a00*/  IADD3 R7, P0, RZ, -R13, RZ ;  /* 0x8000000dff077210 */ /* 0x000fe20007f1e0ff */
[----:B------:R-:W-:Y:S01]  /*6a10*/  ULDC.64 UR10, c[0x0][0x8e8] ;  /* 0x00023a00000a7ab9 */ /* 0x000fe20000000a00 */
[----:B------:R-:W3:Y:S01]  /*6a20*/  LDC R22, c[0x0][0x148] ;  /* 0x00005200ff167b82 */ /* 0x000ee20000000800 */
[----:B------:R-:W-:Y:S02]  /*6a30*/  ULDC UR7, c[0x0][0x8c0] ;  /* 0x0002300000077ab9 */ /* 0x000fe40000000800 */
[----:B------:R-:W-:Y:S01]  /*6a40*/  IMAD.X R4, RZ, RZ, ~R4, P0 ;  /* 0x000000ffff047224 */ /* 0x000fe200000e0e04 */
[----:B------:R-:W-:-:S03]  /*6a50*/  ISETP.NE.U32.AND P0, PT, RZ, UR10, PT ;  /* 0x0000000aff007c0c */ /* 0x000fc6000bf05070 */
[----:B------:R-:W-:Y:S01]  /*6a60*/  IMAD R6, R4, UR8, RZ ;  /* 0x0000000804067c24 */ /* 0x000fe2000f8e02ff */
[----:B------:R-:W-:Y:S01]  /*6a70*/  ISETP.NE.AND.EX P0, PT, RZ, UR11, PT, P0 ;  /* 0x0000000bff007c0c */ /* 0x000fe2000bf05300 */
[----:B------:R-:W-:Y:S01]  /*6a80*/  IMAD.WIDE.U32 R4, R7, UR8, R16 ;  /* 0x0000000807047c25 */ /* 0x000fe2000f8e0010 */
[----:B------:R-:W-:-:S03]  /*6a90*/  ULDC UR8, c[0x0][0x154] ;  /* 0x0000550000087ab9 */ /* 0x000fc60000000800 */
[----:B------:R-:W-:Y:S02]  /*6aa0*/  IMAD R7, R7, UR9, R6 ;  /* 0x0000000907077c24 */ /* 0x000fe4000f8e0206 */
[----:B-1----:R-:W-:Y:S02]  /*6ab0*/  IMAD.MOV R6, RZ, RZ, -R20 ;  /* 0x000000ffff067224 */ /* 0x002fe400078e0a14 */
[----:B------:R-:W-:Y:S02]  /*6ac0*/  IMAD.IADD R5, R5, 0x1, R7 ;  /* 0x0000000105057824 */ /* 0x000fe400078e0207 */
[----:B--2---:R-:W-:Y:S01]  /*6ad0*/  IMAD R14, R15, R6, R14 ;  /* 0x000000060f0e7224 */ /* 0x004fe200078e020e */
[----:B------:R-:W-:Y:S02]  /*6ae0*/  I2FP.F32.U32 R6, R11 ;  /* 0x0000000b00067245 */ /* 0x000fe40000201000 */
[--C-:B------:R-:W-:Y:S02]  /*6af0*/  SHF.R.U64 R15, R4, UR7, R5.reuse ;  /* 0x00000007040f7c19 */ /* 0x100fe40008001205 */
[----:B------:R-:W-:Y:S01]  /*6b00*/  SHF.R.U32.HI R4, RZ, UR7, R5 ;  /* 0x00000007ff047c19 */ /* 0x000fe20008011605 */
[----:B------:R-:W-:Y:S01]  /*6b10*/  FMUL R6, R6, UR8 ;  /* 0x0000000806067c20 */ /* 0x000fe20008400000 */
[----:B------:R-:W-:-:S02]  /*6b20*/  ULDC UR7, c[0x0][0x8b0] ;  /* 0x00022c0000077ab9 */ /* 0x000fc40000000800 */
[--C-:B------:R-:W-:Y:S01]  /*6b30*/  SHF.R.U64 R21, R15, UR7, R4.reuse ;  /* 0x000000070f157c19 */ /* 0x100fe20008001204 */
[----:B------:R1:W2:Y:S01]  /*6b40*/  F2I.U32.TRUNC.NTZ R24, R6 ;  /* 0x0000000600187305 */ /* 0x0002a2000020f000 */
[----:B------:R-:W-:Y:S01]  /*6b50*/  SHF.R.U32.HI R4, RZ, UR7, R4 ;  /* 0x00000007ff047c19 */ /* 0x000fe20008011604 */
[----:B------:R-:W-:-:S03]  /*6b60*/  ULDC UR7, c[0x0][0x900] ;  /* 0x0002400000077ab9 */ /* 0x000fc60000000800 */
[--C-:B------:R-:W-:Y:S02]  /*6b70*/  SHF.R.U64 R20, R21, UR7, R4.reuse ;  /* 0x0000000715147c19 */ /* 0x100fe40008001204 */
[----:B------:R-:W-:-:S03]  /*6b80*/  SHF.R.U32.HI R23, RZ, UR7, R4 ;  /* 0x00000007ff177c19 */ /* 0x000fc60008011604 */
[----:B------:R-:W-:Y:S02]  /*6b90*/  IMAD.MOV.U32 R4, RZ, RZ, R20 ;  /* 0x000000ffff047224 */ /* 0x000fe400078e0014 */
[----:B------:R-:W-:Y:S01]  /*6ba0*/  IMAD.MOV.U32 R5, RZ, RZ, R23 ;  /* 0x000000ffff057224 */ /* 0x000fe200078e0017 */
[----:B-1----:R-:W-:Y:S06]  /*6bb0*/  @!P0 BRA `(.L_x_124) ;  /* 0x0000000000288947 */ /* 0x002fec0003800000 */
        /* <DEDUP_REMOVED lines=10> */
.L_x_124:
[----:B------:R-:W-:Y:S01]  /*6c60*/  ISETP.NE.AND P0, PT, R2, 0x1, PT ;  /* 0x000000010200780c */ /* 0x000fe20003f05270 */
[----:B------:R-:W-:Y:S01]  /*6c70*/  ULDC UR7, c[0x0][0x8f0] ;  /* 0x00023c0000077ab9 */ /* 0x000fe20000000800 */
[----:B------:R-:W-:Y:S01]  /*6c80*/  LOP3.LUT R21, R21, UR18, RZ, 0xc0, !PT ;  /* 0x0000001215157c12 */ /* 0x000fe2000f8ec0ff */
[----:B--2---:R-:W-:Y:S01]  /*6c90*/  IMAD.MOV R24, RZ, RZ, -R24 ;  /* 0x000000ffff187224 */ /* 0x004fe200078e0a18 */
[----:B------:R-:W-:Y:S01]  /*6ca0*/  SHF.R.U64 R4, R4, UR7, R5 ;  /* 0x0000000704047c19 */ /* 0x000fe20008001205 */
[----:B------:R-:W-:Y:S01]  /*6cb0*/  ULDC UR7, c[0x0][0x8e0] ;  /* 0x0002380000077ab9 */ /* 0x000fe20000000800 */
[----:B------:R-:W-:Y:S01]  /*6cc0*/  LOP3.LUT R15, R15, UR6, RZ, 0xc0, !PT ;  /* 0x000000060f0f7c12 */ /* 0x000fe2000f8ec0ff */
[----:B------:R-:W-:Y:S02]  /*6cd0*/  ULDC UR8, c[0x0][0x8b8] ;  /* 0x00022e0000087ab9 */ /* 0x000fe40000000800 */
[----:B------:R-:W-:Y:S02]  /*6ce0*/  IMAD.MOV R5, RZ, RZ, -R4 ;  /* 0x000000ffff057224 */ /* 0x000fe400078e0a04 */
[----:B------:R-:W-:-:S02]  /*6cf0*/  IMAD R21, R4, UR19, R21 ;  /* 0x0000001304157c24 */ /* 0x000fc4000f8e0215 */
[----:B---3--:R-:W-:Y:S02]  /*6d00*/  @P0 IMAD R14, R22, R24, R11 ;  /* 0x00000018160e0224 */ /* 0x008fe400078e020b */
[----:B------:R-:W-:Y:S01]  /*6d10*/  IMAD R20, R5, UR7, R20 ;  /* 0x0000000705147c24 */ /* 0x000fe2000f8e0214 */
[----:B------:R-:W-:Y:S01]  /*6d20*/  ULDC UR7, c[0x0][0x8a8] ;  /* 0x00022a0000077ab9 */ /* 0x000fe20000000800 */
[----:B------:R-:W-:Y:S02]  /*6d30*/  IMAD R14, R21, UR8, R14 ;  /* 0x00000008150e7c24 */ /* 0x000fe4000f8e020e */
[----:B------:R-:W-:Y:S02]  /*6d40*/  IMAD R5, R20, UR7, R15 ;  /* 0x0000000714057c24 */ /* 0x000fe4000f8e020f */
[----:B------:R-:W-:-:S03]  /*6d50*/  IMAD.MOV.U32 R4, RZ, RZ, 0x1 ;  /* 0x00000001ff047424 */ /* 0x000fc600078e00ff */
[----:B------:R-:W-:Y:S02]  /*6d60*/  SEL R7, R5, R14, !P0 ;  /* 0x0000000e05077207 */ /* 0x000fe40004000000 */
[----:B------:R-:W-:-:S07]  /*6d70*/  SEL R20, R14, R5, !P0 ;  /* 0x000000050e147207 */ /* 0x000fce0004000000 */
.L_x_122:
[----:B------:R-:W-:Y:S05]  /*6d80*/  BSYNC B1 ;  /* 0x0000000000017941 */ /* 0x000fea0003800000 */
.L_x_121:
[----:B------:R-:W-:-:S13]  /*6d90*/  LOP3.LUT P0, RZ, R4, 0xff, RZ, 0xc0, !PT ;  /* 0x000000ff04ff7812 */ /* 0x000fda000780c0ff */
[----:B------:R-:W-:Y:S05]  /*6da0*/  @P0 BRA `(.L_x_125) ;  /* 0xfffffff400480947 */ /* 0x000fea000383ffff */
[----:B------:R-:W-:Y:S05]  /*6db0*/  BSYNC B0 ;  /* 0x0000000000007941 */ /* 0x000fea0003800000 */
.L_x_114:
[----:B------:R-:W-:-:S03]  /*6dc0*/  UMOV UR7, 0xffffffff ;  /* 0xffffffff00077882 */ /* 0x000fc60000000000 */
[----:B------:R-:W-:Y:S05]  /*6dd0*/  BRA.DIV UR7, `(.L_x_126) ;  /* 0x0000000e07747947 */ /* 0x000fea000b800000 */
[----:B------:R-:W-:-:S13]  /*6de0*/  ELECT P6, URZ, PT ;  /* 0x00000000003f782f */ /* 0x000fda00038c0000 */
.L_x_158:
[----:B------:R-:W-:Y:S04]  /*6df0*/  BSSY B0, `(.L_x_127) ;  /* 0x00000a0000007945 */ /* 0x000fe80003800000 */
[----:B------:R-:W-:Y:S05]  /*6e00*/  @!P6 BRA `(.L_x_128) ;  /* 0x000000080078e947 */ /* 0x000fea0003800000 */
[----:B------:R-:W-:-:S04]  /*6e10*/  LOP3.LUT R19, R19, 0x2, RZ, 0xfc, !PT ;  /* 0x0000000213137812 */ /* 0x000fc800078efcff */
[----:B------:R-:W-:-:S13]  /*6e20*/  ISETP.NE.AND P0, PT, R19, 0x3, PT ;  /* 0x000000031300780c */ /* 0x000fda0003f05270 */
[----:B------:R-:W-:Y:S05]  /*6e30*/  @!P0 BRA `(.L_x_129) ;  /* 0x0000000000048947 */ /* 0x000fea0003800000 */
[----:B------:R-:W-:Y:S01]  /*6e40*/  BPT.TRAP 0x1 ;  /* 0x000000040000795c */ /* 0x000fe20000300000 */
.L_x_129:
[----:B------:R-:W1:Y:S01]  /*6e50*/  S2R R3, SR_CgaCtaId ;  /* 0x0000000000037919 */ /* 0x000e620000008800 */
[----:B------:R-:W-:-:S04]  /*6e60*/  MOV R2, 0x400 ;  /* 0x0000040000027802 */ /* 0x000fc80000000f00 */
[----:B-1----:R-:W-:Y:S02]  /*6e70*/  LEA R3, R3, R2, 0x18 ;  /* 0x0000000203037211 */ /* 0x002fe400078ec0ff */
[----:B------:R-:W-:-:S03]  /*6e80*/  SHF.L.U32 R2, R0, 0x1f, RZ ;  /* 0x0000001f00027819 */ /* 0x000fc600000006ff */
[----:B------:R-:W-:-:S04]  /*6e90*/  VIADD R3, R3, 0x88 ;  /* 0x0000008803037836 */ /* 0x000fc80000000000 */
[C---:B------:R-:W-:Y:S02]  /*6ea0*/  IMAD R7, R12.reuse, 0x8, R3 ;  /* 0x000000080c077824 */ /* 0x040fe400078e0203 */
[----:B------:R-:W-:Y:S02]  /*6eb0*/  VIADD R12, R12, 0x1 ;  /* 0x000000010c0c7836 */ /* 0x000fe40000000000 */
[----:B------:R-:W1:Y:S03]  /*6ec0*/  SYNCS.PHASECHK.TRANS64.TRYWAIT P0, [R7+URZ], R2 ;  /* 0x00000002070075a7 */ /* 0x000e66000800017f */
[----:B------:R-:W-:-:S04]  /*6ed0*/  ISETP.NE.AND P1, PT, R12, 0x11, PT ;  /* 0x000000110c00780c */ /* 0x000fc80003f25270 */
[----:B------:R-:W-:Y:S02]  /*6ee0*/  SEL R5, RZ, 0x1, P1 ;  /* 0x00000001ff057807 */ /* 0x000fe40000800000 */
[----:B------:R-:W-:Y:S02]  /*6ef0*/  SEL R12, R12, RZ, P1 ;  /* 0x000000ff0c0c7207 */ /* 0x000fe40000800000 */
[----:B------:R-:W-:-:S03]  /*6f00*/  LOP3.LUT R5, R0, R5, RZ, 0x3c, !PT ;  /* 0x0000000500057212 */ /* 0x000fc600078e3cff */
[----:B------:R-:W-:Y:S01]  /*6f10*/  IMAD R9, R12, 0x8, R3 ;  /* 0x000000080c097824 */ /* 0x000fe200078e0203 */
[----:B------:R-:W-:Y:S01]  /*6f20*/  SHF.L.U32 R4, R5, 0x1f, RZ ;  /* 0x0000001f05047819 */ /* 0x000fe200000006ff */
[----:B-1----:R-:W-:Y:S06]  /*6f30*/  @!P0 BRA `(.L_x_130) ;  /* 0x0000000c003c8947 */ /* 0x002fec0003800000 */
.L_x_159:
[----:B------:R-:W2:Y:S01]  /*6f40*/  SYNCS.PHASECHK.TRANS64.TRYWAIT P0, [R9+URZ], R4 ;  /* 0x00000004090075a7 */ /* 0x000ea2000800017f */
[----:B------:R-:W-:-:S05]  /*6f50*/  VIADD R0, R12, 0x1 ;  /* 0x000000010c007836 */ /* 0x000fca0000000000 */
[----:B------:R-:W-:-:S04]  /*6f60*/  ISETP.NE.AND P1, PT, R0, 0x11, PT ;  /* 0x000000110000780c */ /* 0x000fc80003f25270 */
[----:B-1----:R-:W-:Y:S02]  /*6f70*/  SEL R2, RZ, 0x1, P1 ;  /* 0x00000001ff027807 */ /* 0x002fe40000800000 */
[----:B------:R-:W-:Y:S02]  /*6f80*/  SEL R0, R0, RZ, P1 ;  /* 0x000000ff00007207 */ /* 0x000fe40000800000 */
[----:B------:R-:W-:-:S03]  /*6f90*/  LOP3.LUT R7, R5, R2, RZ, 0x3c, !PT ;  /* 0x0000000205077212 */ /* 0x000fc600078e3cff */
[----:B------:R-:W-:Y:S01]  /*6fa0*/  IMAD R6, R0, 0x8, R3 ;  /* 0x0000000800067824 */ /* 0x000fe200078e0203 */
[----:B------:R-:W-:Y:S01]  /*6fb0*/  SHF.L.U32 R5, R7, 0x1f, RZ ;  /* 0x0000001f07057819 */ /* 0x000fe200000006ff */
[----:B--2---:R-:W-:Y:S06]  /*6fc0*/  @!P0 BRA `(.L_x_131) ;  /* 0x0000000c002c8947 */ /* 0x004fec0003800000 */
.L_x_160:
[----:B------:R-:W2:Y:S01]  /*6fd0*/  SYNCS.PHASECHK.TRANS64.TRYWAIT P0, [R6+URZ], R5 ;  /* 0x00000005060075a7 */ /* 0x000ea2000800017f */
[----:B------:R-:W-:-:S05]  /*6fe0*/  VIADD R0, R0, 0x1 ;  /* 0x0000000100007836 */ /* 0x000fca0000000000 */
[----:B------:R-:W-:-:S04]  /*6ff0*/  ISETP.NE.AND P1, PT, R0, 0x11, PT ;  /* 0x000000110000780c */ /* 0x000fc80003f25270 */
[----:B------:R-:W-:Y:S02]  /*7000*/  SEL R2, RZ, 0x1, P1 ;  /* 0x00000001ff027807 */ /* 0x000fe40000800000 */
[----:B------:R-:W-:Y:S02]  /*7010*/  SEL R0, R0, RZ, P1 ;  /* 0x000000ff00007207 */ /* 0x000fe40000800000 */
[----:B------:R-:W-:-:S03]  /*7020*/  LOP3.LUT R7, R7, R2, RZ, 0x3c, !PT ;  /* 0x0000000207077212 */ /* 0x000fc600078e3cff */
[----:B-1----:R-:W-:Y:S01]  /*7030*/  IMAD R9, R0, 0x8, R3 ;  /* 0x0000000800097824 */ /* 0x002fe200078e0203 */
[----:B------:R-:W-:Y:S01]  /*7040*/  SHF.L.U32 R4, R7, 0x1f, RZ ;  /* 0x0000001f07047819 */ /* 0x000fe200000006ff */
[----:B--2---:R-:W-:Y:S06]  /*7050*/  @!P0 BRA `(.L_x_132) ;  /* 0x0000000c001c8947 */ /* 0x004fec0003800000 */
.L_x_161:
        /* <DEDUP_REMOVED lines=9> */
.L_x_162:
        /* <DEDUP_REMOVED lines=9> */
.L_x_163:
        /* <DEDUP_REMOVED lines=9> */
.L_x_164:
        /* <DEDUP_REMOVED lines=9> */
.L_x_165:
        /* <DEDUP_REMOVED lines=9> */
.L_x_166:
        /* <DEDUP_REMOVED lines=9> */
.L_x_167:
        /* <DEDUP_REMOVED lines=9> */
.L_x_168:
        /* <DEDUP_REMOVED lines=9> */
.L_x_169:
        /* <DEDUP_REMOVED lines=9> */
.L_x_170:
        /* <DEDUP_REMOVED lines=9> */
.L_x_171:
        /* <DEDUP_REMOVED lines=9> */
.L_x_172:
        /* <DEDUP_REMOVED lines=9> */
.L_x_173:
[----:B------:R-:W2:Y:S01]  /*7720*/  SYNCS.PHASECHK.TRANS64.TRYWAIT P0, [R9+URZ], R4 ;  /* 0x00000004090075a7 */ /* 0x000ea2000800017f */
[----:B------:R-:W-:-:S05]  /*7730*/  VIADD R0, R0, 0x1 ;  /* 0x0000000100007836 */ /* 0x000fca0000000000 */
[----:B------:R-:W-:-:S04]  /*7740*/  ISETP.NE.AND P1, PT, R0, 0x11, PT ;  /* 0x000000110000780c */ /* 0x000fc80003f25270 */
[----:B------:R-:W-:Y:S02]  /*7750*/  SEL R2, RZ, 0x1, P1 ;  /* 0x00000001ff027807 */ /* 0x000fe40000800000 */
[----:B------:R-:W-:Y:S02]  /*7760*/  SEL R0, R0, RZ, P1 ;  /* 0x000000ff00007207 */ /* 0x000fe40000800000 */
[----:B------:R-:W-:Y:S01]  /*7770*/  LOP3.LUT R2, R7, R2, RZ, 0x3c, !PT ;  /* 0x0000000207027212 */ /* 0x000fe200078e3cff */
[----:B--2---:R-:W-:Y:S06]  /*7780*/  @!P0 BRA `(.L_x_145) ;  /* 0x0000000800548947 */ /* 0x004fec0003800000 */
.L_x_174:
[----:B------:R-:W-:Y:S01]  /*7790*/  IMAD R3, R0, 0x8, R3 ;  /* 0x0000000800037824 */ /* 0x000fe200078e0203 */
[----:B------:R-:W-:-:S07]  /*77a0*/  SHF.L.U32 R0, R2, 0x1f, RZ ;  /* 0x0000001f02007819 */ /* 0x000fce00000006ff */
.L_x_146:
[----:B---3--:R3:W4:Y:S02]  /*77b0*/  SYNCS.PHASECHK.TRANS64.TRYWAIT P0, [R3+URZ], R0 ;  /* 0x00000000030075a7 */ /* 0x008724000800017f */
[----:B----4-:R-:W-:Y:S05]  /*77c0*/  @!P0 NANOSLEEP.SYNCS 0x989680 ;  /* 0x009896800000895d */ /* 0x010fea0003900000 */
[----:B------:R-:W4:Y:S02]  /*77d0*/  @!P0 SYNCS.PHASECHK.TRANS64 P0, [R3+URZ], R0 ;  /* 0x00000000030085a7 */ /* 0x000f24000800007f */
[----:B----4-:R-:W-:Y:S05]  /*77e0*/  @!P0 BRA `(.L_x_146) ;  /* 0xfffffffc00f08947 */ /* 0x010fea000383ffff */
.L_x_128:
[----:B------:R-:W-:Y:S05]  /*77f0*/  BSYNC B0 ;  /* 0x0000000000007941 */ /* 0x000fea0003800000 */
.L_x_127:
[----:B------:R-:W-:Y:S05]  /*7800*/  EXIT ;  /* 0x000000000000794d */ /* 0x000fea0003800000 */
.L_x_24:
[----:B--2---:R-:W-:-:S04]  /*7810*/  IMAD.U32 R5, RZ, RZ, UR5 ;  /* 0x00000005ff057e24 */ /* 0x004fc8000f8e00ff */
[----:B------:R2:W3:Y:S03]  /*7820*/  SYNCS.PHASECHK.TRANS64.TRYWAIT P0, [R5+URZ], R0 ;  /* 0x00000000050075a7 */ /* 0x0004e6000800017f */
[----:B---3--:R-:W-:Y:S05]  /*7830*/  @!P0 NANOSLEEP.SYNCS 0x989680 ;  /* 0x009896800000895d */ /* 0x008fea0003900000 */
[----:B------:R-:W3:Y:S02]  /*7840*/  @!P0 SYNCS.PHASECHK.TRANS64 P0, [R5+URZ], R0 ;  /* 0x00000000050085a7 */ /* 0x000ee4000800007f */
[----:B---3--:R-:W-:Y:S05]  /*7850*/  @!P0 BRA `(.L_x_24) ;  /* 0xfffffffc00ec8947 */ /* 0x008fea000383ffff */
[----:B------:R-:W-:Y:S05]  /*7860*/  BRA `(.L_x_23) ;  /* 0xffffffa4001c7947 */ /* 0x000fea000383ffff */
.L_x_30:
[----:B--2---:R-:W-:-:S04]  /*7870*/  IMAD.U32 R6, RZ, RZ, UR8 ;  /* 0x00000008ff067e24 */ /* 0x004fc8000f8e00ff */
[----:B------:R2:W3:Y:S03]  /*7880*/  SYNCS.PHASECHK.TRANS64.TRYWAIT P0, [R6+URZ], R5 ;  /* 0x00000005060075a7 */ /* 0x0004e6000800017f */
[----:B---3--:R-:W-:Y:S05]  /*7890*/  @!P0 NANOSLEEP.SYNCS 0x989680 ;  /* 0x009896800000895d */ /* 0x008fea0003900000 */
[----:B------:R-:W3:Y:S02]  /*78a0*/  @!P0 SYNCS.PHASECHK.TRANS64 P0, [R6+URZ], R5 ;  /* 0x00000005060085a7 */ /* 0x000ee4000800007f */
[----:B---3--:R-:W-:Y:S05]  /*78b0*/  @!P0 BRA `(.L_x_30) ;  /* 0xfffffffc00ec8947 */ /* 0x008fea000383ffff */
[----:B------:R-:W-:Y:S05]  /*78c0*/  BRA `(.L_x_29) ;  /* 0xffffffa800a07947 */ /* 0x000fea000383ffff */
.L_x_57:
[----:B-1----:R1:W2:Y:S02]  /*78d0*/  SYNCS.PHASECHK.TRANS64.TRYWAIT P2, [R14+URZ+0x110], R5 ;  /* 0x000110050e0075a7 */ /* 0x0022a4000804017f */
[----:B--2---:R-:W-:Y:S05]  /*78e0*/  @!P2 NANOSLEEP.SYNCS 0x989680 ;  /* 0x009896800000a95d */ /* 0x004fea0003900000 */
[----:B------:R-:W2:Y:S02]  /*78f0*/  @!P2 SYNCS.PHASECHK.TRANS64 P2, [R14+URZ+0x110], R5 ;  /* 0x000110050e00a5a7 */ /* 0x000ea4000804007f */
[----:B--2---:R-:W-:Y:S05]  /*7900*/  @!P2 BRA `(.L_x_57) ;  /* 0xfffffffc00f0a947 */ /* 0x004fea000383ffff */
[----:B------:R-:W-:Y:S05]  /*7910*/  BRA `(.L_x_147) ;  /* 0xffffffb800d47947 */ /* 0x000fea000383ffff */
.L_x_68:
[----:B-1----:R1:W2:Y:S02]  /*7920*/  SYNCS.PHASECHK.TRANS64.TRYWAIT P0, [R12+URZ+0x110], R9 ;  /* 0x000110090c0075a7 */ /* 0x0022a4000800017f */
[----:B--2---:R-:W-:Y:S05]  /*7930*/  @!P0 NANOSLEEP.SYNCS 0x989680 ;  /* 0x009896800000895d */ /* 0x004fea0003900000 */
[----:B------:R-:W2:Y:S02]  /*7940*/  @!P0 SYNCS.PHASECHK.TRANS64 P0, [R12+URZ+0x110], R9 ;  /* 0x000110090c0085a7 */ /* 0x000ea4000800007f */
[----:B--2---:R-:W-:Y:S05]  /*7950*/  @!P0 BRA `(.L_x_68) ;  /* 0xfffffffc00f08947 */ /* 0x004fea000383ffff */
[----:B------:R-:W-:Y:S05]  /*7960*/  BRA `(.L_x_148) ;  /* 0xffffffc400207947 */ /* 0x000fea000383ffff */
.L_x_84:
[----:B-1----:R-:W-:-:S04]  /*7970*/  IMAD.U32 R6, RZ, RZ, UR4 ;  /* 0x00000004ff067e24 */ /* 0x002fc8000f8e00ff */
[----:B------:R1:W2:Y:S03]  /*7980*/  SYNCS.PHASECHK.TRANS64.TRYWAIT P0, [R6+URZ+0x138], R3 ;  /* 0x00013803060075a7 */ /* 0x0002a6000800017f */
[----:B--2---:R-:W-:Y:S05]  /*7990*/  @!P0 NANOSLEEP.SYNCS 0x989680 ;  /* 0x009896800000895d */ /* 0x004fea0003900000 */
[----:B------:R-:W2:Y:S02]  /*79a0*/  @!P0 SYNCS.PHASECHK.TRANS64 P0, [R6+URZ+0x138], R3 ;  /* 0x00013803060085a7 */ /* 0x000ea4000800007f */
[----:B--2---:R-:W-:Y:S05]  /*79b0*/  @!P0 BRA `(.L_x_84) ;  /* 0xfffffffc00ec8947 */ /* 0x004fea000383ffff */
[----:B------:R-:W-:Y:S05]  /*79c0*/  BRA `(.L_x_83) ;  /* 0xffffffd800407947 */ /* 0x000fea000383ffff */
.L_x_93:
[----:B-1----:R-:W-:-:S04]  /*79d0*/  IMAD.U32 R5, RZ, RZ, UR5 ;  /* 0x00000005ff057e24 */ /* 0x002fc8000f8e00ff */
[----:B------:R1:W2:Y:S03]  /*79e0*/  SYNCS.PHASECHK.TRANS64.TRYWAIT P1, [R5+URZ+0x120], R4 ;  /* 0x00012004050075a7 */ /* 0x0002a6000802017f */
[----:B--2---:R-:W-:Y:S05]  /*79f0*/  @!P1 NANOSLEEP.SYNCS 0x989680 ;  /* 0x009896800000995d */ /* 0x004fea0003900000 */
[----:B------:R-:W2:Y:S02]  /*7a00*/  @!P1 SYNCS.PHASECHK.TRANS64 P1, [R5+URZ+0x120], R4 ;  /* 0x00012004050095a7 */ /* 0x000ea4000802007f */
[----:B--2---:R-:W-:Y:S05]  /*7a10*/  @!P1 BRA `(.L_x_93) ;  /* 0xfffffffc00ec9947 */ /* 0x004fea000383ffff */
[----:B------:R-:W-:Y:S05]  /*7a20*/  BRA `(.L_x_149) ;  /* 0xffffffdc00287947 */ /* 0x000fea000383ffff */
.L_x_99:
[----:B-12---:R-:W-:-:S04]  /*7a30*/  IMAD.U32 R5, RZ, RZ, UR5 ;  /* 0x00000005ff057e24 */ /* 0x006fc8000f8e00ff */
[----:B------:R1:W2:Y:S03]  /*7a40*/  SYNCS.PHASECHK.TRANS64.TRYWAIT P1, [R5+URZ+0x128], R4 ;  /* 0x00012804050075a7 */ /* 0x0002a6000802017f */
[----:B--2---:R-:W-:Y:S05]  /*7a50*/  @!P1 NANOSLEEP.SYNCS 0x989680 ;  /* 0x009896800000995d */ /* 0x004fea0003900000 */
[----:B------:R-:W2:Y:S02]  /*7a60*/  @!P1 SYNCS.PHASECHK.TRANS64 P1, [R5+URZ+0x128], R4 ;  /* 0x00012804050095a7 */ /* 0x000ea4000802007f */
[----:B--2---:R-:W-:Y:S05]  /*7a70*/  @!P1 BRA `(.L_x_99) ;  /* 0xfffffffc00ec9947 */ /* 0x004fea000383ffff */
[----:B------:R-:W-:Y:S05]  /*7a80*/  BRA `(.L_x_150) ;  /* 0xffffffdc00707947 */ /* 0x000fea000383ffff */
.L_x_111:
[----:B-1----:R1:W2:Y:S02]  /*7a90*/  SYNCS.PHASECHK.TRANS64.TRYWAIT P0, [R5+URZ+0x120], R0 ;  /* 0x00012000050075a7 */ /* 0x0022a4000800017f */
[----:B--2---:R-:W-:Y:S05]  /*7aa0*/  @!P0 NANOSLEEP.SYNCS 0x989680 ;  /* 0x009896800000895d */ /* 0x004fea0003900000 */
[----:B------:R-:W2:Y:S02]  /*7ab0*/  @!P0 SYNCS.PHASECHK.TRANS64 P0, [R5+URZ+0x120], R0 ;  /* 0x00012000050085a7 */ /* 0x000ea4000800007f */
[----:B--2---:R-:W-:Y:S05]  /*7ac0*/  @!P0 BRA `(.L_x_111) ;  /* 0xfffffffc00f08947 */ /* 0x004fea000383ffff */
[----:B------:R-:W-:Y:S05]  /*7ad0*/  BRA `(.L_x_151) ;  /* 0xffffffe4006c7947 */ /* 0x000fea000383ffff */
.L_x_115:
[----:B------:R-:W-:Y:S01]  /*7ae0*/  BSSY B1, `(.L_x_152) ;  /* 0x0000006000017945 */ /* 0x000fe20003800000 */
[----:B------:R-:W-:-:S07]  /*7af0*/  IMAD.MOV.U32 R15, RZ, RZ, -0x1 ;  /* 0xffffffffff0f7424 */ /* 0x000fce00078e00ff */
[----:B------:R-:W-:Y:S05]  /*7b00*/  WARPSYNC.COLLECTIVE R15, `(.L_x_153) ;  /* 0x000000000f0c7348 */ /* 0x000fea0003c00000 */
[----:B------:R-:W-:Y:S02]  /*7b10*/  ELECT P6, UR62, PT ;  /* 0x00000000003e782f */ /* 0x000fe400038c0000 */
[----:B------:R-:W-:Y:S01]  /*7b20*/  MOV R14, UR62 ;  /* 0x0000003e000e7c02 */ /* 0x000fe20008000f00 */
[----:B------:R-:W-:Y:S10]  /*7b30*/  ENDCOLLECTIVE ;  /* 0x000000000000791b */ /* 0x000ff40003800000 */
.L_x_153:
[----:B------:R-:W-:Y:S05]  /*7b40*/  BSYNC B1 ;  /* 0x0000000000017941 */ /* 0x000fea0003800000 */
.L_x_152:
[----:B------:R-:W-:Y:S05]  /*7b50*/  BRA `(.L_x_154) ;  /* 0xffffffe400e87947 */ /* 0x000fea000383ffff */
.L_x_118:
[----:B-1----:R1:W2:Y:S02]  /*7b60*/  SYNCS.PHASECHK.TRANS64.TRYWAIT P0, [R14+URZ+0x88], R7 ;  /* 0x000088070e0075a7 */ /* 0x0022a4000800017f */
[----:B--2---:R-:W-:Y:S05]  /*7b70*/  @!P0 NANOSLEEP.SYNCS 0x989680 ;  /* 0x009896800000895d */ /* 0x004fea0003900000 */
[----:B------:R-:W2:Y:S02]  /*7b80*/  @!P0 SYNCS.PHASECHK.TRANS64 P0, [R14+URZ+0x88], R7 ;  /* 0x000088070e0085a7 */ /* 0x000ea4000800007f */
[----:B--2---:R-:W-:Y:S05]  /*7b90*/  @!P0 BRA `(.L_x_118) ;  /* 0xfffffffc00f08947 */ /* 0x004fea000383ffff */
[----:B------:R-:W-:Y:S05]  /*7ba0*/  BRA `(.L_x_155) ;  /* 0xffffffe800207947 */ /* 0x000fea000383ffff */
.L_x_126:
[----:B------:R-:W-:Y:S01]  /*7bb0*/  BSSY B0, `(.L_x_156) ;  /* 0x0000006000007945 */ /* 0x000fe20003800000 */
[----:B------:R-:W-:-:S07]  /*7bc0*/  IMAD.MOV.U32 R15, RZ, RZ, -0x1 ;  /* 0xffffffffff0f7424 */ /* 0x000fce00078e00ff */
[----:B------:R-:W-:Y:S05]  /*7bd0*/  WARPSYNC.COLLECTIVE R15, `(.L_x_157) ;  /* 0x000000000f0c7348 */ /* 0x000fea0003c00000 */
[----:B------:R-:W-:Y:S02]  /*7be0*/  ELECT P6, UR62, PT ;  /* 0x00000000003e782f */ /* 0x000fe400038c0000 */
[----:B------:R-:W-:Y:S01]  /*7bf0*/  MOV R14, UR62 ;  /* 0x0000003e000e7c02 */ /* 0x000fe20008000f00 */
[----:B------:R-:W-:Y:S10]  /*7c00*/  ENDCOLLECTIVE ;  /* 0x000000000000791b */ /* 0x000ff40003800000 */
.L_x_157:
[----:B------:R-:W-:Y:S05]  /*7c10*/  BSYNC B0 ;  /* 0x0000000000007941 */ /* 0x000fea0003800000 */
.L_x_156:
[----:B------:R-:W-:Y:S05]  /*7c20*/  BRA `(.L_x_158) ;  /* 0xfffffff000707947 */ /* 0x000fea000383ffff */
.L_x_130:
[----:B-1----:R1:W2:Y:S02]  /*7c30*/  SYNCS.PHASECHK.TRANS64.TRYWAIT P0, [R7+URZ], R2 ;  /* 0x00000002070075a7 */ /* 0x0022a4000800017f */
[----:B--2---:R-:W-:Y:S05]  /*7c40*/  @!P0 NANOSLEEP.SYNCS 0x989680 ;  /* 0x009896800000895d */ /* 0x004fea0003900000 */
[----:B------:R-:W2:Y:S02]  /*7c50*/  @!P0 SYNCS.PHASECHK.TRANS64 P0, [R7+URZ], R2 ;  /* 0x00000002070085a7 */ /* 0x000ea4000800007f */
[----:B--2---:R-:W-:Y:S05]  /*7c60*/  @!P0 BRA `(.L_x_130) ;  /* 0xfffffffc00f08947 */ /* 0x004fea000383ffff */
[----:B------:R-:W-:Y:S05]  /*7c70*/  BRA `(.L_x_159) ;  /* 0xfffffff000b07947 */ /* 0x000fea000383ffff */
.L_x_131:
[----:B-1----:R1:W2:Y:S02]  /*7c80*/  SYNCS.PHASECHK.TRANS64.TRYWAIT P0, [R9+URZ], R4 ;  /* 0x00000004090075a7 */ /* 0x0022a4000800017f */
[----:B--2---:R-:W-:Y:S05]  /*7c90*/  @!P0 NANOSLEEP.SYNCS 0x989680 ;  /* 0x009896800000895d */ /* 0x004fea0003900000 */
[----:B------:R-:W2:Y:S02]  /*7ca0*/  @!P0 SYNCS.PHASECHK.TRANS64 P0, [R9+URZ], R4 ;  /* 0x00000004090085a7 */ /* 0x000ea4000800007f */
[----:B--2---:R-:W-:Y:S05]  /*7cb0*/  @!P0 BRA `(.L_x_131) ;  /* 0xfffffffc00f08947 */ /* 0x004fea000383ffff */
[----:B------:R-:W-:Y:S05]  /*7cc0*/  BRA `(.L_x_160) ;  /* 0xfffffff000c07947 */ /* 0x000fea000383ffff */
.L_x_132:
[----:B-1----:R1:W2:Y:S02]  /*7cd0*/  SYNCS.PHASECHK.TRANS64.TRYWAIT P0, [R6+URZ], R5 ;  /* 0x00000005060075a7 */ /* 0x0022a4000800017f */
[----:B--2---:R-:W-:Y:S05]  /*7ce0*/  @!P0 NANOSLEEP.SYNCS 0x989680 ;  /* 0x009896800000895d */ /* 0x004fea0003900000 */
[----:B------:R-:W2:Y:S02]  /*7cf0*/  @!P0 SYNCS.PHASECHK.TRANS64 P0, [R6+URZ], R5 ;  /* 0x00000005060085a7 */ /* 0x000ea4000800007f */
[----:B--2---:R-:W-:Y:S05]  /*7d00*/  @!P0 BRA `(.L_x_132) ;  /* 0xfffffffc00f08947 */ /* 0x004fea000383ffff */
[----:B------:R-:W-:Y:S05]  /*7d10*/  BRA `(.L_x_161) ;  /* 0xfffffff000d07947 */ /* 0x000fea000383ffff */
.L_x_133:
[----:B-1----:R1:W2:Y:S02]  /*7d20*/  SYNCS.PHASECHK.TRANS64.TRYWAIT P0, [R9+URZ], R4 ;  /* 0x00000004090075a7 */ /* 0x0022a4000800017f */
[----:B--2---:R-:W-:Y:S05]  /*7d30*/  @!P0 NANOSLEEP.SYNCS 0x989680 ;  /* 0x009896800000895d */ /* 0x004fea0003900000 */
[----:B------:R-:W2:Y:S02]  /*7d40*/  @!P0 SYNCS.PHASECHK.TRANS64 P0, [R9+URZ], R4 ;  /* 0x00000004090085a7 */ /* 0x000ea4000800007f */
[----:B--2---:R-:W-:Y:S05]  /*7d50*/  @!P0 BRA `(.L_x_133) ;  /* 0xfffffffc00f08947 */ /* 0x004fea000383ffff */
[----:B------:R-:W-:Y:S05]  /*7d60*/  BRA `(.L_x_162) ;  /* 0xfffffff000e07947 */ /* 0x000fea000383ffff */
.L_x_134:
[----:B-1----:R1:W2:Y:S02]  /*7d70*/  SYNCS.PHASECHK.TRANS64.TRYWAIT P0, [R6+URZ], R5 ;  /* 0x00000005060075a7 */ /* 0x0022a4000800017f */
[----:B--2---:R-:W-:Y:S05]  /*7d80*/  @!P0 NANOSLEEP.SYNCS 0x989680 ;  /* 0x009896800000895d */ /* 0x004fea0003900000 */
[----:B------:R-:W2:Y:S02]  /*7d90*/  @!P0 SYNCS.PHASECHK.TRANS64 P0, [R6+URZ], R5 ;  /* 0x00000005060085a7 */ /* 0x000ea4000800007f */
[----:B--2---:R-:W-:Y:S05]  /*7da0*/  @!P0 BRA `(.L_x_134) ;  /* 0xfffffffc00f08947 */ /* 0x004fea000383ffff */
[----:B------:R-:W-:Y:S05]  /*7db0*/  BRA `(.L_x_163) ;  /* 0xfffffff000f07947 */ /* 0x000fea000383ffff */
.L_x_135:
[----:B-1----:R1:W2:Y:S02]  /*7dc0*/  SYNCS.PHASECHK.TRANS64.TRYWAIT P0, [R9+URZ], R4 ;  /* 0x00000004090075a7 */ /* 0x0022a4000800017f */
[----:B--2---:R-:W-:Y:S05]  /*7dd0*/  @!P0 NANOSLEEP.SYNCS 0x989680 ;  /* 0x009896800000895d */ /* 0x004fea0003900000 */
[----:B------:R-:W2:Y:S02]  /*7de0*/  @!P0 SYNCS.PHASECHK.TRANS64 P0, [R9+URZ], R4 ;  /* 0x00000004090085a7 */ /* 0x000ea4000800007f */
[----:B--2---:R-:W-:Y:S05]  /*7df0*/  @!P0 BRA `(.L_x_135) ;  /* 0xfffffffc00f08947 */ /* 0x004fea000383ffff */
[----:B------:R-:W-:Y:S05]  /*7e00*/  BRA `(.L_x_164) ;  /* 0xfffffff400007947 */ /* 0x000fea000383ffff */
.L_x_136:
[----:B-1----:R1:W2:Y:S02]  /*7e10*/  SYNCS.PHASECHK.TRANS64.TRYWAIT P0, [R6+URZ], R5 ;  /* 0x00000005060075a7 */ /* 0x0022a4000800017f */
[----:B--2---:R-:W-:Y:S05]  /*7e20*/  @!P0 NANOSLEEP.SYNCS 0x989680 ;  /* 0x009896800000895d */ /* 0x004fea0003900000 */
[----:B------:R-:W2:Y:S02]  /*7e30*/  @!P0 SYNCS.PHASECHK.TRANS64 P0, [R6+URZ], R5 ;  /* 0x00000005060085a7 */ /* 0x000ea4000800007f */
[----:B--2---:R-:W-:Y:S05]  /*7e40*/  @!P0 BRA `(.L_x_136) ;  /* 0xfffffffc00f08947 */ /* 0x004fea000383ffff */
[----:B------:R-:W-:Y:S05]  /*7e50*/  BRA `(.L_x_165) ;  /* 0xfffffff400107947 */ /* 0x000fea000383ffff */
.L_x_137:
[----:B-1----:R1:W2:Y:S02]  /*7e60*/  SYNCS.PHASECHK.TRANS64.TRYWAIT P0, [R9+URZ], R4 ;  /* 0x00000004090075a7 */ /* 0x0022a4000800017f */
[----:B--2---:R-:W-:Y:S05]  /*7e70*/  @!P0 NANOSLEEP.SYNCS 0x989680 ;  /* 0x009896800000895d */ /* 0x004fea0003900000 */
[----:B------:R-:W2:Y:S02]  /*7e80*/  @!P0 SYNCS.PHASECHK.TRANS64 P0, [R9+URZ], R4 ;  /* 0x00000004090085a7 */ /* 0x000ea4000800007f */
[----:B--2---:R-:W-:Y:S05]  /*7e90*/  @!P0 BRA `(.L_x_137) ;  /* 0xfffffffc00f08947 */ /* 0x004fea000383ffff */
[----:B------:R-:W-:Y:S05]  /*7ea0*/  BRA `(.L_x_166) ;  /* 0xfffffff400207947 */ /* 0x000fea000383ffff */
.L_x_138:
[----:B-1----:R1:W2:Y:S02]  /*7eb0*/  SYNCS.PHASECHK.TRANS64.TRYWAIT P0, [R6+URZ], R5 ;  /* 0x00000005060075a7 */ /* 0x0022a4000800017f */
[----:B--2---:R-:W-:Y:S05]  /*7ec0*/  @!P0 NANOSLEEP.SYNCS 0x989680 ;  /* 0x009896800000895d */ /* 0x004fea0003900000 */
[----:B------:R-:W2:Y:S02]  /*7ed0*/  @!P0 SYNCS.PHASECHK.TRANS64 P0, [R6+URZ], R5 ;  /* 0x00000005060085a7 */ /* 0x000ea4000800007f */
[----:B--2---:R-:W-:Y:S05]  /*7ee0*/  @!P0 BRA `(.L_x_138) ;  /* 0xfffffffc00f08947 */ /* 0x004fea000383ffff */
[----:B------:R-:W-:Y:S05]  /*7ef0*/  BRA `(.L_x_167) ;  /* 0xfffffff400307947 */ /* 0x000fea000383ffff */
.L_x_139:
[----:B-1----:R1:W2:Y:S02]  /*7f00*/  SYNCS.PHASECHK.TRANS64.TRYWAIT P0, [R9+URZ], R4 ;  /* 0x00000004090075a7 */ /* 0x0022a4000800017f */
[----:B--2---:R-:W-:Y:S05]  /*7f10*/  @!P0 NANOSLEEP.SYNCS 0x989680 ;  /* 0x009896800000895d */ /* 0x004fea0003900000 */
[----:B------:R-:W2:Y:S02]  /*7f20*/  @!P0 SYNCS.PHASECHK.TRANS64 P0, [R9+URZ], R4 ;  /* 0x00000004090085a7 */ /* 0x000ea4000800007f */
[----:B--2---:R-:W-:Y:S05]  /*7f30*/  @!P0 BRA `(.L_x_139) ;  /* 0xfffffffc00f08947 */ /* 0x004fea000383ffff */
[----:B------:R-:W-:Y:S05]  /*7f40*/  BRA `(.L_x_168) ;  /* 0xfffffff400407947 */ /* 0x000fea000383ffff */
.L_x_140:
[----:B-1----:R1:W2:Y:S02]  /*7f50*/  SYNCS.PHASECHK.TRANS64.TRYWAIT P0, [R6+URZ], R5 ;  /* 0x00000005060075a7 */ /* 0x0022a4000800017f */
[----:B--2---:R-:W-:Y:S05]  /*7f60*/  @!P0 NANOSLEEP.SYNCS 0x989680 ;  /* 0x009896800000895d */ /* 0x004fea0003900000 */
[----:B------:R-:W2:Y:S02]  /*7f70*/  @!P0 SYNCS.PHASECHK.TRANS64 P0, [R6+URZ], R5 ;  /* 0x00000005060085a7 */ /* 0x000ea4000800007f */
[----:B--2---:R-:W-:Y:S05]  /*7f80*/  @!P0 BRA `(.L_x_140) ;  /* 0xfffffffc00f08947 */ /* 0x004fea000383ffff */
[----:B------:R-:W-:Y:S05]  /*7f90*/  BRA `(.L_x_169) ;  /* 0xfffffff400507947 */ /* 0x000fea000383ffff */
.L_x_141:
[----:B-1----:R1:W2:Y:S02]  /*7fa0*/  SYNCS.PHASECHK.TRANS64.TRYWAIT P0, [R9+URZ], R4 ;  /* 0x00000004090075a7 */ /* 0x0022a4000800017f */
[----:B--2---:R-:W-:Y:S05]  /*7fb0*/  @!P0 NANOSLEEP.SYNCS 0x989680 ;  /* 0x009896800000895d */ /* 0x004fea0003900000 */
[----:B------:R-:W2:Y:S02]  /*7fc0*/  @!P0 SYNCS.PHASECHK.TRANS64 P0, [R9+URZ], R4 ;  /* 0x00000004090085a7 */ /* 0x000ea4000800007f */
[----:B--2---:R-:W-:Y:S05]  /*7fd0*/  @!P0 BRA `(.L_x_141) ;  /* 0xfffffffc00f08947 */ /* 0x004fea000383ffff */
[----:B------:R-:W-:Y:S05]  /*7fe0*/  BRA `(.L_x_170) ;  /* 0xfffffff400607947 */ /* 0x000fea000383ffff */
.L_x_142:
[----:B-1----:R1:W2:Y:S02]  /*7ff0*/  SYNCS.PHASECHK.TRANS64.TRYWAIT P0, [R6+URZ], R5 ;  /* 0x00000005060075a7 */ /* 0x0022a4000800017f */
[----:B--2---:R-:W-:Y:S05]  /*8000*/  @!P0 NANOSLEEP.SYNCS 0x989680 ;  /* 0x009896800000895d */ /* 0x004fea0003900000 */
[----:B------:R-:W2:Y:S02]  /*8010*/  @!P0 SYNCS.PHASECHK.TRANS64 P0, [R6+URZ], R5 ;  /* 0x00000005060085a7 */ /* 0x000ea4000800007f */
[----:B--2---:R-:W-:Y:S05]  /*8020*/  @!P0 BRA `(.L_x_142) ;  /* 0xfffffffc00f08947 */ /* 0x004fea000383ffff */
[----:B------:R-:W-:Y:S05]  /*8030*/  BRA `(.L_x_171) ;  /* 0xfffffff400707947 */ /* 0x000fea000383ffff */
.L_x_143:
[----:B-1----:R1:W2:Y:S02]  /*8040*/  SYNCS.PHASECHK.TRANS64.TRYWAIT P0, [R9+URZ], R4 ;  /* 0x00000004090075a7 */ /* 0x0022a4000800017f */
[----:B--2---:R-:W-:Y:S05]  /*8050*/  @!P0 NANOSLEEP.SYNCS 0x989680 ;  /* 0x009896800000895d */ /* 0x004fea0003900000 */
[----:B------:R-:W2:Y:S02]  /*8060*/  @!P0 SYNCS.PHASECHK.TRANS64 P0, [R9+URZ], R4 ;  /* 0x00000004090085a7 */ /* 0x000ea4000800007f */
[----:B--2---:R-:W-:Y:S05]  /*8070*/  @!P0 BRA `(.L_x_143) ;  /* 0xfffffffc00f08947 */ /* 0x004fea000383ffff */
[----:B------:R-:W-:Y:S05]  /*8080*/  BRA `(.L_x_172) ;  /* 0xfffffff400807947 */ /* 0x000fea000383ffff */
.L_x_144:
[----:B-1----:R1:W2:Y:S02]  /*8090*/  SYNCS.PHASECHK.TRANS64.TRYWAIT P0, [R6+URZ], R5 ;  /* 0x00000005060075a7 */ /* 0x0022a4000800017f */
[----:B--2---:R-:W-:Y:S05]  /*80a0*/  @!P0 NANOSLEEP.SYNCS 0x989680 ;  /* 0x009896800000895d */ /* 0x004fea0003900000 */
[----:B------:R-:W2:Y:S02]  /*80b0*/  @!P0 SYNCS.PHASECHK.TRANS64 P0, [R6+URZ], R5 ;  /* 0x00000005060085a7 */ /* 0x000ea4000800007f */
[----:B--2---:R-:W-:Y:S05]  /*80c0*/  @!P0 BRA `(.L_x_144) ;  /* 0xfffffffc00f08947 */ /* 0x004fea000383ffff */
[----:B------:R-:W-:Y:S05]  /*80d0*/  BRA `(.L_x_173) ;  /* 0xfffffff400907947 */ /* 0x000fea000383ffff */
.L_x_145:
[----:B--2---:R2:W3:Y:S02]  /*80e0*/  SYNCS.PHASECHK.TRANS64.TRYWAIT P0, [R9+URZ], R4 ;  /* 0x00000004090075a7 */ /* 0x0044e4000800017f */
[----:B---3--:R-:W-:Y:S05]  /*80f0*/  @!P0 NANOSLEEP.SYNCS 0x989680 ;  /* 0x009896800000895d */ /* 0x008fea0003900000 */
[----:B------:R-:W3:Y:S02]  /*8100*/  @!P0 SYNCS.PHASECHK.TRANS64 P0, [R9+URZ], R4 ;  /* 0x00000004090085a7 */ /* 0x000ee4000800007f */
[----:B---3--:R-:W-:Y:S05]  /*8110*/  @!P0 BRA `(.L_x_145) ;  /* 0xfffffffc00f08947 */ /* 0x008fea000383ffff */
[----:B------:R-:W-:Y:S05]  /*8120*/  BRA `(.L_x_174) ;  /* 0xfffffff400987947 */ /* 0x000fea000383ffff */
.L_x_175:
[----:B------:R-:W-:-:S00]  /*8130*/  BRA `(.L_x_175) ;  /* 0xfffffffc00fc7947 */ /* 0x000fc0000383ffff */
[----:B------:R-:W-:-:S00]  /*8140*/  NOP ;  /* 0x0000000000007918 */ /* 0x000fc00000000000 */
        /* <DEDUP_REMOVED lines=11> */
.L_x_176:


//--------------------- .nv.global.init           --------------------------
	.section	.nv.global.init,"aw",@progbits
.nv.global.init:
	.type		$str$24,@object
	.size		$str$24,($str$25 - $str$24)
$str$24:
        /*0000*/ 	.byte	0x28, 0x61, 0x64, 0x64, 0x72, 0x65, 0x73, 0x73, 0x20, 0x26, 0x20, 0x6d, 0x61, 0x73, 0x6b, 0x29
        /*0010*/ 	.byte	0x20, 0x3d, 0x3d, 0x20, 0x30, 0x00
	.type		$str$25,@object
	.size		$str$25,(__unnamed_1 - $str$25)
$str$25:
        /*0016*/ 	.byte	0x2f, 0x74, 0x6d, 0x70, 0x2f, 0x63, 0x75, 0x74, 0x6c, 0x61, 0x73, 0x73, 0x5f, 0x73, 0x77, 0x65
        /*0026*/ 	.byte	0x65, 0x70, 0x5f, 0x73, 0x72, 0x63, 0x2f, 0x69, 0x6e, 0x63, 0x6c, 0x75, 0x64, 0x65, 0x2f, 0x63
        /*0036*/ 	.byte	0x75, 0x74, 0x65, 0x2f, 0x70, 0x6f, 0x69, 0x6e, 0x74, 0x65, 0x72, 0x5f, 0x66, 0x6c, 0x61, 0x67
        /*0046*/ 	.byte	0x67, 0x65, 0x64, 0x2e, 0x68, 0x70, 0x70, 0x00
	.type		__unnamed_1,@object
	.size		__unnamed_1,(.L_0 - __unnamed_1)
__unnamed_1:
        /*004e*/ 	.byte	0x61, 0x75, 0x74, 0x6f, 0x20, 0x63, 0x75, 0x74, 0x65, 0x3a, 0x3a, 0x61, 0x73, 0x5f, 0x70, 0x6f
        /* <DEDUP_REMOVED lines=27> */
        /*020e*/ 	.byte	0x3a, 0x43, 0x3c, 0x34, 0x30, 0x39, 0x36, 0x3e, 0x3e, 0x3e, 0x3e, 0x3e, 0x5d, 0x00
.L_0:


//--------------------- .nv.shared._ZN7cutlass13device_kernelINS_4gemm6kernel13GemmUniversalIN4cute5tupleIJiiiiEEENS1_10collective13CollectiveMmaINS1_37MainloopSm90TmaGmmaWarpSpecializedFP8ILi17ENS5_IJNS4_1CILi2EEENSA_ILi1EEESC_EEENS1_35KernelTmaWarpSpecializedCooperativeEEENS5_IJNSA_ILi128EEENSA_ILi64EEESH_EEENS_12float_e4m3_tENS5_IJlSC_lEEESJ_SK_NS4_8TiledMMAINS4_8MMA_AtomIJNS4_4SM904GMMA30MMA_64x64x32_F32E4M3E4M3_SS_TNILNSO_7ScaleInE1ELSQ_1EEEEEENS4_6LayoutISD_NS5_IJSC_NSA_ILi0EEESU_EEEEENS5_IJNS4_10UnderscoreESX_SX_EEEEENS4_13SM90_TMA_LOADENS4_14ComposedLayoutINS4_7SwizzleILi2ELi4ELi3EEENS4_18smem_ptr_flag_bitsILi8EEENST_INS5_IJNSA_ILi8EEESH_EEENS5_IJSH_SC_EEEEEEEvNS4_8identityENS4_23SM90_TMA_LOAD_MULTICASTES1A_vS1B_EENS_8epilogue10collective18CollectiveEpilogueINS1E_22Sm90TmaWarpSpecializedILi2ELi2ELi16ELb0ELb0EEEJSI_NS5_IJSG_NSA_ILi32EEEEEESJ_SK_SJ_SK_NS1E_6fusion15FusionCallbacksIS1I_NS1L_17LinearCombinationISJ_fSJ_fLNS_15FloatRoundStyleE2EEESI_S1K_JEEES10_NS11_INS12_ILi1ELi4ELi3EEES15_NST_INS5_IJS16_S1J_EEENS5_IJS1J_SC_EEEEEEENS4_39AutoVectorizingCopyWithAssumedAlignmentILi128EEENS4_14SM90_TMA_STOREES1V_S1X_NS4_9Copy_AtomIJNS4_17SM90_U32x4_STSM_NENS_6half_tEEEEvEEEvvEEEEvNT_6ParamsE --------------------------
	.section	.nv.shared._ZN7cutlass13device_kernelINS_4gemm6kernel13GemmUniversalIN4cute5tupleIJiiiiEEENS1_10collective13CollectiveMmaINS1_37MainloopSm90TmaGmmaWarpSpecializedFP8ILi17ENS5_IJNS4_1CILi2EEENSA_ILi1EEESC_EEENS1_35KernelTmaWarpSpecializedCooperativeEEENS5_IJNSA_ILi128EEENSA_ILi64EEESH_EEENS_12float_e4m3_tENS5_IJlSC_lEEESJ_SK_NS4_8TiledMMAINS4_8MMA_AtomIJNS4_4SM904GMMA30MMA_64x64x32_F32E4M3E4M3_SS_TNILNSO_7ScaleInE1ELSQ_1EEEEEENS4_6LayoutISD_NS5_IJSC_NSA_ILi0EEESU_EEEEENS5_IJNS4_10UnderscoreESX_SX_EEEEENS4_13SM90_TMA_LOADENS4_14ComposedLayoutINS4_7SwizzleILi2ELi4ELi3EEENS4_18smem_ptr_flag_bitsILi8EEENST_INS5_IJNSA_ILi8EEESH_EEENS5_IJSH_SC_EEEEEEEvNS4_8identityENS4_23SM90_TMA_LOAD_MULTICASTES1A_vS1B_EENS_8epilogue10collective18CollectiveEpilogueINS1E_22Sm90TmaWarpSpecializedILi2ELi2ELi16ELb0ELb0EEEJSI_NS5_IJSG_NSA_ILi32EEEEEESJ_SK_SJ_SK_NS1E_6fusion15FusionCallbacksIS1I_NS1L_17LinearCombinationISJ_fSJ_fLNS_15FloatRoundStyleE2EEESI_S1K_JEEES10_NS11_INS12_ILi1ELi4ELi3EEES15_NST_INS5_IJS16_S1J_EEENS5_IJS1J_SC_EEEEEEENS4_39AutoVectorizingCopyWithAssumedAlignmentILi128EEENS4_14SM90_TMA_STOREES1V_S1X_NS4_9Copy_AtomIJNS4_17SM90_U32x4_STSM_NENS_6half_tEEEEvEEEvvEEEEvNT_6ParamsE,"aw",@nobits
	.sectionflags	@""
	.align	16
	.zero		1024


//--------------------- .nv.shared.reserved.0     --------------------------
	.section	.nv.shared.reserved.0,"aw",@nobits
	.weak		__nv_reservedSMEM_offset_0_alias
	.size		__nv_reservedSMEM_offset_0_alias, 0, 0
	.other		__nv_reservedSMEM_offset_0_alias,@"STO_CUDA_RESERVED_SHARED STV_DEFAULT"
__nv_reservedSMEM_offset_0_alias:
	.zero		0


//--------------------- .nv.global                --------------------------
	.section	.nv.global,"aw",@nobits
.nv.global:
	.type		_ZN39_INTERNAL_ba8d23e1_4_k_cu_af28111d_27844cute1_E,@object
	.size		_ZN39_INTERNAL_ba8d23e1_4_k_cu_af28111d_27844cute1_E,(_ZN39_INTERNAL_ba8d23e1_4_k_cu_af28111d_27844cuda3std3__45__cpo6cbeginE - _ZN39_INTERNAL_ba8d23e1_4_k_cu_af28111d_27844cute1_E)
_ZN39_INTERNAL_ba8d23e1_4_k_cu_af28111d_27844cute1_E:
	.zero		1
	.type		_ZN39_INTERNAL_ba8d23e1_4_k_cu_af28111d_27844cuda3std3__45__cpo6cbeginE,@object
	.size		_ZN39_INTERNAL_ba8d23e1_4_k_cu_af28111d_27844cuda3std3__45__cpo6cbeginE,(_ZN39_INTERNAL_ba8d23e1_4_k_cu_af28111d_27844cuda3std3__48in_placeE - _ZN39_INTERNAL_ba8d23e1_4_k_cu_af28111d_27844cuda3std3__45__cpo6cbeginE)
_ZN39_INTERNAL_ba8d23e1_4_k_cu_af28111d_27844cuda3std3__45__cpo6cbeginE:
	.zero		1
	.type		_ZN39_INTERNAL_ba8d23e1_4_k_cu_af28111d_27844cuda3std3__48in_placeE,@object
	.size		_ZN39_INTERNAL_ba8d23e1_4_k_cu_af28111d_27844cuda3std3__48in_placeE,(_ZN39_INTERNAL_ba8d23e1_4_k_cu_af28111d_27844cuda3std6ranges3__45__cpo9iter_moveE - _ZN39_INTERNAL_ba8d23e1_4_k_cu_af28111d_27844cuda3std3__48in_placeE)
_ZN39_INTERNAL_ba8d23e1_4_k_cu_af28111d_27844cuda3std3__48in_placeE:
	.zero		1
	.type		_ZN39_INTERNAL_ba8d23e1_4_k_cu_af28111d_27844cuda3std6ranges3__45__cpo9iter_moveE,@object
	.size		_ZN39_INTERNAL_ba8d23e1_4_k_cu_af28111d_27844cuda3std6ranges3__45__cpo9iter_moveE,(_ZN39_INTERNAL_ba8d23e1_4_k_cu_af28111d_27844cuda3std3__45__cpo5beginE - _ZN39_INTERNAL_ba8d23e1_4_k_cu_af28111d_27844cuda3std6ranges3__45__cpo9iter_moveE)
_ZN39_INTERNAL_ba8d23e1_4_k_cu_af28111d_27844cuda3std6ranges3__45__cpo9iter_moveE:
	.zero		1
	.type		_ZN39_INTERNAL_ba8d23e1_4_k_cu_af28111d_27844cuda3std3__45__cpo5beginE,@object
	.size		_ZN39_INTERNAL_ba8d23e1_4_k_cu_af28111d_27844cuda3std3__45__cpo5beginE,(_ZN39_INTERNAL_ba8d23e1_4_k_cu_af28111d_27844cuda3std3__441_GLOBAL__N__ba8d23e1_4_k_cu_af28111d_27846ignoreE - _ZN39_INTERNAL_ba8d23e1_4_k_cu_af28111d_27844cuda3std3__45__cpo5beginE)
_ZN39_INTERNAL_ba8d23e1_4_k_cu_af28111d_27844cuda3std3__45__cpo5beginE:
	.zero		1
	.type		_ZN39_INTERNAL_ba8d23e1_4_k_cu_af28111d_27844cuda3std3__441_GLOBAL__N__ba8d23e1_4_k_cu_af28111d_27846ignoreE,@object
	.size		_ZN39_INTERNAL_ba8d23e1_4_k_cu_af28111d_27844cuda3std3__441_GLOBAL__N__ba8d23e1_4_k_cu_af28111d_27846ignoreE,(_ZN39_INTERNAL_ba8d23e1_4_k_cu_af28111d_27844cute7productE - _ZN39_INTERNAL_ba8d23e1_4_k_cu_af28111d_27844cuda3std3__441_GLOBAL__N__ba8d23e1_4_k_cu_af28111d_27846ignoreE)
_ZN39_INTERNAL_ba8d23e1_4_k_cu_af28111d_27844cuda3std3__441_GLOBAL__N__ba8d23e1_4_k_cu_af28111d_27846ignoreE:
	.zero		1
	.type		_ZN39_INTERNAL_ba8d23e1_4_k_cu_af28111d_27844cute7productE,@object
	.size		_ZN39_INTERNAL_ba8d23e1_4_k_cu_af28111d_27844cute7productE,(_ZN39_INTERNAL_ba8d23e1_4_k_cu_af28111d_27844cuda3std3__45__cpo3endE - _ZN39_INTERNAL_ba8d23e1_4_k_cu_af28111d_27844cute7productE)
_ZN39_INTERNAL_ba8d23e1_4_k_cu_af28111d_27844cute7productE:
	.zero		1
	.type		_ZN39_INTERNAL_ba8d23e1_4_k_cu_af28111d_27844cuda3std3__45__cpo3endE,@object
	.size		_ZN39_INTERNAL_ba8d23e1_4_k_cu_af28111d_27844cuda3std3__45__cpo3endE,(_ZN39_INTERNAL_ba8d23e1_4_k_cu_af28111d_27844cuda3std3__419piecewise_constructE - _ZN39_INTERNAL_ba8d23e1_4_k_cu_af28111d_27844cuda3std3__45__cpo3endE)
_ZN39_INTERNAL_ba8d23e1_4_k_cu_af28111d_27844cuda3std3__45__cpo3endE:
	.zero		1
	.type		_ZN39_INTERNAL_ba8d23e1_4_k_cu_af28111d_27844cuda3std3__419piecewise_constructE,@object
	.size		_ZN39_INTERNAL_ba8d23e1_4_k_cu_af28111d_27844cuda3std3__419piecewise_constructE,(_ZN39_INTERNAL_ba8d23e1_4_k_cu_af28111d_27844cuda3std3__45__cpo4cendE - _ZN39_INTERNAL_ba8d23e1_4_k_cu_af28111d_27844cuda3std3__419piecewise_constructE)
_ZN39_INTERNAL_ba8d23e1_4_k_cu_af28111d_27844cuda3std3__419piecewise_constructE:
	.zero		1
	.type		_ZN39_INTERNAL_ba8d23e1_4_k_cu_af28111d_27844cuda3std3__45__cpo4cendE,@object
	.size		_ZN39_INTERNAL_ba8d23e1_4_k_cu_af28111d_27844cuda3std3__45__cpo4cendE,(_ZN39_INTERNAL_ba8d23e1_4_k_cu_af28111d_27844cuda3std6ranges3__45__cpo4swapE - _ZN39_INTERNAL_ba8d23e1_4_k_cu_af28111d_27844cuda3std3__45__cpo4cendE)
_ZN39_INTERNAL_ba8d23e1_4_k_cu_af28111d_27844cuda3std3__45__cpo4cendE:
	.zero		1
	.type		_ZN39_INTERNAL_ba8d23e1_4_k_cu_af28111d_27844cuda3std6ranges3__45__cpo4swapE,@object
	.size		_ZN39_INTERNAL_ba8d23e1_4_k_cu_af28111d_27844cuda3std6ranges3__45__cpo4swapE,(.L_8 - _ZN39_INTERNAL_ba8d23e1_4_k_cu_af28111d_27844cuda3std6ranges3__45__cpo4swapE)
_ZN39_INTERNAL_ba8d23e1_4_k_cu_af28111d_27844cuda3std6ranges3__45__cpo4swapE:
	.zero		1
.L_8:


//--------------------- .nv.constant0._ZN7cutlass13device_kernelINS_4gemm6kernel13GemmUniversalIN4cute5tupleIJiiiiEEENS1_10collective13CollectiveMmaINS1_37MainloopSm90TmaGmmaWarpSpecializedFP8ILi17ENS5_IJNS4_1CILi2EEENSA_ILi1EEESC_EEENS1_35KernelTmaWarpSpecializedCooperativeEEENS5_IJNSA_ILi128EEENSA_ILi64EEESH_EEENS_12float_e4m3_tENS5_IJlSC_lEEESJ_SK_NS4_8TiledMMAINS4_8MMA_AtomIJNS4_4SM904GMMA30MMA_64x64x32_F32E4M3E4M3_SS_TNILNSO_7ScaleInE1ELSQ_1EEEEEENS4_6LayoutISD_NS5_IJSC_NSA_ILi0EEESU_EEEEENS5_IJNS4_10UnderscoreESX_SX_EEEEENS4_13SM90_TMA_LOADENS4_14ComposedLayoutINS4_7SwizzleILi2ELi4ELi3EEENS4_18smem_ptr_flag_bitsILi8EEENST_INS5_IJNSA_ILi8EEESH_EEENS5_IJSH_SC_EEEEEEEvNS4_8identityENS4_23SM90_TMA_LOAD_MULTICASTES1A_vS1B_EENS_8epilogue10collective18CollectiveEpilogueINS1E_22Sm90TmaWarpSpecializedILi2ELi2ELi16ELb0ELb0EEEJSI_NS5_IJSG_NSA_ILi32EEEEEESJ_SK_SJ_SK_NS1E_6fusion15FusionCallbacksIS1I_NS1L_17LinearCombinationISJ_fSJ_fLNS_15FloatRoundStyleE2EEESI_S1K_JEEES10_NS11_INS12_ILi1ELi4ELi3EEES15_NST_INS5_IJS16_S1J_EEENS5_IJS1J_SC_EEEEEEENS4_39AutoVectorizingCopyWithAssumedAlignmentILi128EEENS4_14SM90_TMA_STOREES1V_S1X_NS4_9Copy_AtomIJNS4_17SM90_U32x4_STSM_NENS_6half_tEEEEvEEEvvEEEEvNT_6ParamsE --------------------------
	.section	.nv.constant0._ZN7cutlass13device_kernelINS_4gemm6kernel13GemmUniversalIN4cute5tupleIJiiiiEEENS1_10collective13CollectiveMmaINS1_37MainloopSm90TmaGmmaWarpSpecializedFP8ILi17ENS5_IJNS4_1CILi2EEENSA_ILi1EEESC_EEENS1_35KernelTmaWarpSpecializedCooperativeEEENS5_IJNSA_ILi128EEENSA_ILi64EEESH_EEENS_12float_e4m3_tENS5_IJlSC_lEEESJ_SK_NS4_8TiledMMAINS4_8MMA_AtomIJNS4_4SM904GMMA30MMA_64x64x32_F32E4M3E4M3_SS_TNILNSO_7ScaleInE1ELSQ_1EEEEEENS4_6LayoutISD_NS5_IJSC_NSA_ILi0EEESU_EEEEENS5_IJNS4_10UnderscoreESX_SX_EEEEENS4_13SM90_TMA_LOADENS4_14ComposedLayoutINS4_7SwizzleILi2ELi4ELi3EEENS4_18smem_ptr_flag_bitsILi8EEENST_INS5_IJNSA_ILi8EEESH_EEENS5_IJSH_SC_EEEEEEEvNS4_8identityENS4_23SM90_TMA_LOAD_MULTICASTES1A_vS1B_EENS_8epilogue10collective18CollectiveEpilogueINS1E_22Sm90TmaWarpSpecializedILi2ELi2ELi16ELb0ELb0EEEJSI_NS5_IJSG_NSA_ILi32EEEEEESJ_SK_SJ_SK_NS1E_6fusion15FusionCallbacksIS1I_NS1L_17LinearCombinationISJ_fSJ_fLNS_15FloatRoundStyleE2EEESI_S1K_JEEES10_NS11_INS12_ILi1ELi4ELi3EEES15_NST_INS5_IJS16_S1J_EEENS5_IJS1J_SC_EEEEEEENS4_39AutoVectorizingCopyWithAssumedAlignmentILi128EEENS4_14SM90_TMA_STOREES1V_S1X_NS4_9Copy_AtomIJNS4_17SM90_U32x4_STSM_NENS_6half_tEEEEvEEEvvEEEEvNT_6ParamsE,"a",@progbits
	.sectionflags	@""
	.align	4
.nv.constant0._ZN7cutlass13device_kernelINS_4gemm6kernel13GemmUniversalIN4cute5tupleIJiiiiEEENS1_10collective13CollectiveMmaINS1_37MainloopSm90TmaGmmaWarpSpecializedFP8ILi17ENS5_IJNS4_1CILi2EEENSA_ILi1EEESC_EEENS1_35KernelTmaWarpSpecializedCooperativeEEENS5_IJNSA_ILi128EEENSA_ILi64EEESH_EEENS_12float_e4m3_tENS5_IJlSC_lEEESJ_SK_NS4_8TiledMMAINS4_8MMA_AtomIJNS4_4SM904GMMA30MMA_64x64x32_F32E4M3E4M3_SS_TNILNSO_7ScaleInE1ELSQ_1EEEEEENS4_6LayoutISD_NS5_IJSC_NSA_ILi0EEESU_EEEEENS5_IJNS4_10UnderscoreESX_SX_EEEEENS4_13SM90_TMA_LOADENS4_14ComposedLayoutINS4_7SwizzleILi2ELi4ELi3EEENS4_18smem_ptr_flag_bitsILi8EEENST_INS5_IJNSA_ILi8EEESH_EEENS5_IJSH_SC_EEEEEEEvNS4_8identityENS4_23SM90_TMA_LOAD_MULTICASTES1A_vS1B_EENS_8epilogue10collective18CollectiveEpilogueINS1E_22Sm90TmaWarpSpecializedILi2ELi2ELi16ELb0ELb0EEEJSI_NS5_IJSG_NSA_ILi32EEEEEESJ_SK_SJ_SK_NS1E_6fusion15FusionCallbacksIS1I_NS1L_17LinearCombinationISJ_fSJ_fLNS_15FloatRoundStyleE2EEESI_S1K_JEEES10_NS11_INS12_ILi1ELi4ELi3EEES15_NST_INS5_IJS16_S1J_EEENS5_IJS1J_SC_EEEEEEENS4_39AutoVectorizingCopyWithAssumedAlignmentILi128EEENS4_14SM90_TMA_STOREES1V_S1X_NS4_9Copy_AtomIJNS4_17SM90_U32x4_STSM_NENS_6half_tEEEEvEEEvvEEEEvNT_6ParamsE:
	.zero		2432


//--------------------- SYMBOLS --------------------------

	.type		.nv.reservedSmem.offset0,@object
	.size		.nv.reservedSmem.offset0,0x4
	.type		__assertfail,@function
